//
// Generated by NVIDIA NVVM Compiler
//
// Compiler Build ID: CL-36424714
// Cuda compilation tools, release 13.0, V13.0.88
// Based on NVVM 20.0.0
//

.version 9.0
.target sm_100
.address_size 64

	// .globl	_Z22gpu_monte_carlo_myrandPf
.global .align 4 .b8 precalc_xorwow_matrix[102400];
.global .align 4 .b8 precalc_xorwow_offset_matrix[102400];
.global .align 4 .b8 mrg32k3aM1[2304];
.global .align 4 .b8 mrg32k3aM2[2304];
.global .align 4 .b8 mrg32k3aM1SubSeq[2016];
.global .align 4 .b8 mrg32k3aM2SubSeq[2016];
.global .align 4 .b8 mrg32k3aM1Seq[2304];
.global .align 4 .b8 mrg32k3aM2Seq[2304];
.const .align 8 .b8 __cr_lgamma_table[72];

.visible .entry _Z22gpu_monte_carlo_myrandPf(
	.param .u64 .ptr .align 1 _Z22gpu_monte_carlo_myrandPf_param_0
)
{
	.reg .pred 	%p<10>;
	.reg .b32 	%r<31>;
	.reg .b32 	%f<52>;
	.reg .b64 	%rd<85>;

	ld.param.u64 	%rd1, [_Z22gpu_monte_carlo_myrandPf_param_0];
	mov.u32 	%r10, %tid.x;
	mov.u32 	%r11, %ntid.x;
	mov.u32 	%r12, %ctaid.x;
	mad.lo.s32 	%r1, %r11, %r12, %r10;
	add.s32 	%r30, %r1, 1;
	mov.b32 	%r28, 0;
	mov.u32 	%r29, %r28;
$L__BB0_1:
	mul.wide.u32 	%rd2, %r30, 16807;
	mul.hi.u64 	%rd3, %rd2, 140737488420865;
	shr.u64 	%rd4, %rd3, 14;
	mul.lo.s64 	%rd5, %rd4, 2147483647;
	sub.s64 	%rd6, %rd2, %rd5;
	cvt.rn.f32.u64 	%f1, %rd6;
	mul.f32 	%f2, %f1, 0f30000000;
	mul.lo.s64 	%rd7, %rd6, 16807;
	mul.hi.u64 	%rd8, %rd7, 70368744210433;
	shr.u64 	%rd9, %rd8, 13;
	mul.lo.s64 	%rd10, %rd9, 2147483647;
	sub.s64 	%rd11, %rd7, %rd10;
	cvt.rn.f32.u64 	%f3, %rd11;
	mul.f32 	%f4, %f3, 0f30000000;
	mul.f32 	%f5, %f4, %f4;
	fma.rn.f32 	%f6, %f2, %f2, %f5;
	setp.le.f32 	%p1, %f6, 0f3F800000;
	selp.u32 	%r13, 1, 0, %p1;
	add.s32 	%r14, %r29, %r13;
	mul.lo.s64 	%rd12, %rd11, 16807;
	mul.hi.u64 	%rd13, %rd12, 70368744210433;
	shr.u64 	%rd14, %rd13, 13;
	mul.lo.s64 	%rd15, %rd14, 2147483647;
	sub.s64 	%rd16, %rd12, %rd15;
	cvt.rn.f32.u64 	%f7, %rd16;
	mul.f32 	%f8, %f7, 0f30000000;
	mul.lo.s64 	%rd17, %rd16, 16807;
	mul.hi.u64 	%rd18, %rd17, 70368744210433;
	shr.u64 	%rd19, %rd18, 13;
	mul.lo.s64 	%rd20, %rd19, 2147483647;
	sub.s64 	%rd21, %rd17, %rd20;
	cvt.rn.f32.u64 	%f9, %rd21;
	mul.f32 	%f10, %f9, 0f30000000;
	mul.f32 	%f11, %f10, %f10;
	fma.rn.f32 	%f12, %f8, %f8, %f11;
	setp.le.f32 	%p2, %f12, 0f3F800000;
	selp.u32 	%r15, 1, 0, %p2;
	add.s32 	%r16, %r14, %r15;
	mul.lo.s64 	%rd22, %rd21, 16807;
	mul.hi.u64 	%rd23, %rd22, 70368744210433;
	shr.u64 	%rd24, %rd23, 13;
	mul.lo.s64 	%rd25, %rd24, 2147483647;
	sub.s64 	%rd26, %rd22, %rd25;
	cvt.rn.f32.u64 	%f13, %rd26;
	mul.f32 	%f14, %f13, 0f30000000;
	mul.lo.s64 	%rd27, %rd26, 16807;
	mul.hi.u64 	%rd28, %rd27, 70368744210433;
	shr.u64 	%rd29, %rd28, 13;
	mul.lo.s64 	%rd30, %rd29, 2147483647;
	sub.s64 	%rd31, %rd27, %rd30;
	cvt.rn.f32.u64 	%f15, %rd31;
	mul.f32 	%f16, %f15, 0f30000000;
	mul.f32 	%f17, %f16, %f16;
	fma.rn.f32 	%f18, %f14, %f14, %f17;
	setp.le.f32 	%p3, %f18, 0f3F800000;
	selp.u32 	%r17, 1, 0, %p3;
	add.s32 	%r18, %r16, %r17;
	mul.lo.s64 	%rd32, %rd31, 16807;
	mul.hi.u64 	%rd33, %rd32, 70368744210433;
	shr.u64 	%rd34, %rd33, 13;
	mul.lo.s64 	%rd35, %rd34, 2147483647;
	sub.s64 	%rd36, %rd32, %rd35;
	cvt.rn.f32.u64 	%f19, %rd36;
	mul.f32 	%f20, %f19, 0f30000000;
	mul.lo.s64 	%rd37, %rd36, 16807;
	mul.hi.u64 	%rd38, %rd37, 70368744210433;
	shr.u64 	%rd39, %rd38, 13;
	mul.lo.s64 	%rd40, %rd39, 2147483647;
	sub.s64 	%rd41, %rd37, %rd40;
	cvt.rn.f32.u64 	%f21, %rd41;
	mul.f32 	%f22, %f21, 0f30000000;
	mul.f32 	%f23, %f22, %f22;
	fma.rn.f32 	%f24, %f20, %f20, %f23;
	setp.le.f32 	%p4, %f24, 0f3F800000;
	selp.u32 	%r19, 1, 0, %p4;
	add.s32 	%r20, %r18, %r19;
	mul.lo.s64 	%rd42, %rd41, 16807;
	mul.hi.u64 	%rd43, %rd42, 70368744210433;
	shr.u64 	%rd44, %rd43, 13;
	mul.lo.s64 	%rd45, %rd44, 2147483647;
	sub.s64 	%rd46, %rd42, %rd45;
	cvt.rn.f32.u64 	%f25, %rd46;
	mul.f32 	%f26, %f25, 0f30000000;
	mul.lo.s64 	%rd47, %rd46, 16807;
	mul.hi.u64 	%rd48, %rd47, 70368744210433;
	shr.u64 	%rd49, %rd48, 13;
	mul.lo.s64 	%rd50, %rd49, 2147483647;
	sub.s64 	%rd51, %rd47, %rd50;
	cvt.rn.f32.u64 	%f27, %rd51;
	mul.f32 	%f28, %f27, 0f30000000;
	mul.f32 	%f29, %f28, %f28;
	fma.rn.f32 	%f30, %f26, %f26, %f29;
	setp.le.f32 	%p5, %f30, 0f3F800000;
	selp.u32 	%r21, 1, 0, %p5;
	add.s32 	%r22, %r20, %r21;
	mul.lo.s64 	%rd52, %rd51, 16807;
	mul.hi.u64 	%rd53, %rd52, 70368744210433;
	shr.u64 	%rd54, %rd53, 13;
	mul.lo.s64 	%rd55, %rd54, 2147483647;
	sub.s64 	%rd56, %rd52, %rd55;
	cvt.rn.f32.u64 	%f31, %rd56;
	mul.f32 	%f32, %f31, 0f30000000;
	mul.lo.s64 	%rd57, %rd56, 16807;
	mul.hi.u64 	%rd58, %rd57, 70368744210433;
	shr.u64 	%rd59, %rd58, 13;
	mul.lo.s64 	%rd60, %rd59, 2147483647;
	sub.s64 	%rd61, %rd57, %rd60;
	cvt.rn.f32.u64 	%f33, %rd61;
	mul.f32 	%f34, %f33, 0f30000000;
	mul.f32 	%f35, %f34, %f34;
	fma.rn.f32 	%f36, %f32, %f32, %f35;
	setp.le.f32 	%p6, %f36, 0f3F800000;
	selp.u32 	%r23, 1, 0, %p6;
	add.s32 	%r24, %r22, %r23;
	mul.lo.s64 	%rd62, %rd61, 16807;
	mul.hi.u64 	%rd63, %rd62, 70368744210433;
	shr.u64 	%rd64, %rd63, 13;
	mul.lo.s64 	%rd65, %rd64, 2147483647;
	sub.s64 	%rd66, %rd62, %rd65;
	cvt.rn.f32.u64 	%f37, %rd66;
	mul.f32 	%f38, %f37, 0f30000000;
	mul.lo.s64 	%rd67, %rd66, 16807;
	mul.hi.u64 	%rd68, %rd67, 70368744210433;
	shr.u64 	%rd69, %rd68, 13;
	mul.lo.s64 	%rd70, %rd69, 2147483647;
	sub.s64 	%rd71, %rd67, %rd70;
	cvt.rn.f32.u64 	%f39, %rd71;
	mul.f32 	%f40, %f39, 0f30000000;
	mul.f32 	%f41, %f40, %f40;
	fma.rn.f32 	%f42, %f38, %f38, %f41;
	setp.le.f32 	%p7, %f42, 0f3F800000;
	selp.u32 	%r25, 1, 0, %p7;
	add.s32 	%r26, %r24, %r25;
	mul.lo.s64 	%rd72, %rd71, 16807;
	mul.hi.u64 	%rd73, %rd72, 70368744210433;
	shr.u64 	%rd74, %rd73, 13;
	mul.lo.s64 	%rd75, %rd74, 2147483647;
	sub.s64 	%rd76, %rd72, %rd75;
	cvt.rn.f32.u64 	%f43, %rd76;
	mul.f32 	%f44, %f43, 0f30000000;
	mul.lo.s64 	%rd77, %rd76, 16807;
	mul.hi.u64 	%rd78, %rd77, 70368744210433;
	shr.u64 	%rd79, %rd78, 13;
	mul.lo.s64 	%rd80, %rd79, 2147483647;
	sub.s64 	%rd81, %rd77, %rd80;
	cvt.u32.u64 	%r30, %rd81;
	cvt.rn.f32.u64 	%f45, %rd81;
	mul.f32 	%f46, %f45, 0f30000000;
	mul.f32 	%f47, %f46, %f46;
	fma.rn.f32 	%f48, %f44, %f44, %f47;
	setp.le.f32 	%p8, %f48, 0f3F800000;
	selp.u32 	%r27, 1, 0, %p8;
	add.s32 	%r29, %r26, %r27;
	add.s32 	%r28, %r28, 8;
	setp.ne.s32 	%p9, %r28, 4096;
	@%p9 bra 	$L__BB0_1;
	cvta.to.global.u64 	%rd82, %rd1;
	cvt.rn.f32.u32 	%f49, %r29;
	mul.f32 	%f50, %f49, 0f40800000;
	mul.f32 	%f51, %f50, 0f39800000;
	mul.wide.u32 	%rd83, %r1, 4;
	add.s64 	%rd84, %rd82, %rd83;
	st.global.f32 	[%rd84], %f51;
	ret;

}
	// .globl	_Z24gpu_monte_carlo_myrand_dPd
.visible .entry _Z24gpu_monte_carlo_myrand_dPd(
	.param .u64 .ptr .align 1 _Z24gpu_monte_carlo_myrand_dPd_param_0
)
{
	.reg .pred 	%p<6>;
	.reg .b32 	%r<23>;
	.reg .b32 	%f<3>;
	.reg .b64 	%rd<45>;
	.reg .b64 	%fd<27>;

	ld.param.u64 	%rd1, [_Z24gpu_monte_carlo_myrand_dPd_param_0];
	mov.u32 	%r10, %tid.x;
	mov.u32 	%r11, %ntid.x;
	mov.u32 	%r12, %ctaid.x;
	mad.lo.s32 	%r1, %r11, %r12, %r10;
	add.s32 	%r22, %r1, 1;
	mov.b32 	%r20, 0;
	mov.u32 	%r21, %r20;
$L__BB1_1:
	mul.wide.u32 	%rd2, %r22, 16807;
	mul.hi.u64 	%rd3, %rd2, 140737488420865;
	shr.u64 	%rd4, %rd3, 14;
	mul.lo.s64 	%rd5, %rd4, 2147483647;
	sub.s64 	%rd6, %rd2, %rd5;
	cvt.rn.f64.u64 	%fd1, %rd6;
	div.rn.f64 	%fd2, %fd1, 0d41DFFFFFFFC00000;
	mul.lo.s64 	%rd7, %rd6, 16807;
	mul.hi.u64 	%rd8, %rd7, 70368744210433;
	shr.u64 	%rd9, %rd8, 13;
	mul.lo.s64 	%rd10, %rd9, 2147483647;
	sub.s64 	%rd11, %rd7, %rd10;
	cvt.rn.f64.u64 	%fd3, %rd11;
	div.rn.f64 	%fd4, %fd3, 0d41DFFFFFFFC00000;
	mul.f64 	%fd5, %fd4, %fd4;
	fma.rn.f64 	%fd6, %fd2, %fd2, %fd5;
	setp.le.f64 	%p1, %fd6, 0d3FF0000000000000;
	selp.u32 	%r13, 1, 0, %p1;
	add.s32 	%r14, %r21, %r13;
	mul.lo.s64 	%rd12, %rd11, 16807;
	mul.hi.u64 	%rd13, %rd12, 70368744210433;
	shr.u64 	%rd14, %rd13, 13;
	mul.lo.s64 	%rd15, %rd14, 2147483647;
	sub.s64 	%rd16, %rd12, %rd15;
	cvt.rn.f64.u64 	%fd7, %rd16;
	div.rn.f64 	%fd8, %fd7, 0d41DFFFFFFFC00000;
	mul.lo.s64 	%rd17, %rd16, 16807;
	mul.hi.u64 	%rd18, %rd17, 70368744210433;
	shr.u64 	%rd19, %rd18, 13;
	mul.lo.s64 	%rd20, %rd19, 2147483647;
	sub.s64 	%rd21, %rd17, %rd20;
	cvt.rn.f64.u64 	%fd9, %rd21;
	div.rn.f64 	%fd10, %fd9, 0d41DFFFFFFFC00000;
	mul.f64 	%fd11, %fd10, %fd10;
	fma.rn.f64 	%fd12, %fd8, %fd8, %fd11;
	setp.le.f64 	%p2, %fd12, 0d3FF0000000000000;
	selp.u32 	%r15, 1, 0, %p2;
	add.s32 	%r16, %r14, %r15;
	mul.lo.s64 	%rd22, %rd21, 16807;
	mul.hi.u64 	%rd23, %rd22, 70368744210433;
	shr.u64 	%rd24, %rd23, 13;
	mul.lo.s64 	%rd25, %rd24, 2147483647;
	sub.s64 	%rd26, %rd22, %rd25;
	cvt.rn.f64.u64 	%fd13, %rd26;
	div.rn.f64 	%fd14, %fd13, 0d41DFFFFFFFC00000;
	mul.lo.s64 	%rd27, %rd26, 16807;
	mul.hi.u64 	%rd28, %rd27, 70368744210433;
	shr.u64 	%rd29, %rd28, 13;
	mul.lo.s64 	%rd30, %rd29, 2147483647;
	sub.s64 	%rd31, %rd27, %rd30;
	cvt.rn.f64.u64 	%fd15, %rd31;
	div.rn.f64 	%fd16, %fd15, 0d41DFFFFFFFC00000;
	mul.f64 	%fd17, %fd16, %fd16;
	fma.rn.f64 	%fd18, %fd14, %fd14, %fd17;
	setp.le.f64 	%p3, %fd18, 0d3FF0000000000000;
	selp.u32 	%r17, 1, 0, %p3;
	add.s32 	%r18, %r16, %r17;
	mul.lo.s64 	%rd32, %rd31, 16807;
	mul.hi.u64 	%rd33, %rd32, 70368744210433;
	shr.u64 	%rd34, %rd33, 13;
	mul.lo.s64 	%rd35, %rd34, 2147483647;
	sub.s64 	%rd36, %rd32, %rd35;
	cvt.rn.f64.u64 	%fd19, %rd36;
	div.rn.f64 	%fd20, %fd19, 0d41DFFFFFFFC00000;
	mul.lo.s64 	%rd37, %rd36, 16807;
	mul.hi.u64 	%rd38, %rd37, 70368744210433;
	shr.u64 	%rd39, %rd38, 13;
	mul.lo.s64 	%rd40, %rd39, 2147483647;
	sub.s64 	%rd41, %rd37, %rd40;
	cvt.u32.u64 	%r22, %rd41;
	cvt.rn.f64.u64 	%fd21, %rd41;
	div.rn.f64 	%fd22, %fd21, 0d41DFFFFFFFC00000;
	mul.f64 	%fd23, %fd22, %fd22;
	fma.rn.f64 	%fd24, %fd20, %fd20, %fd23;
	setp.le.f64 	%p4, %fd24, 0d3FF0000000000000;
	selp.u32 	%r19, 1, 0, %p4;
	add.s32 	%r21, %r18, %r19;
	add.s32 	%r20, %r20, 4;
	setp.ne.s32 	%p5, %r20, 4096;
	@%p5 bra 	$L__BB1_1;
	cvta.to.global.u64 	%rd42, %rd1;
	cvt.rn.f32.u32 	%f1, %r21;
	mul.f32 	%f2, %f1, 0f40800000;
	cvt.f64.f32 	%fd25, %f2;
	mul.f64 	%fd26, %fd25, 0d3F30000000000000;
	mul.wide.u32 	%rd43, %r1, 8;
	add.s64 	%rd44, %rd42, %rd43;
	st.global.f64 	[%rd44], %fd26;
	ret;

}
	// .globl	_Z22gpu_monte_carlo_curandPfP17curandStateXORWOW
.visible .entry _Z22gpu_monte_carlo_curandPfP17curandStateXORWOW(
	.param .u64 .ptr .align 1 _Z22gpu_monte_carlo_curandPfP17curandStateXORWOW_param_0,
	.param .u64 .ptr .align 1 _Z22gpu_monte_carlo_curandPfP17curandStateXORWOW_param_1
)
{
	.reg .pred 	%p<29>;
	.reg .b32 	%r<540>;
	.reg .b32 	%f<28>;
	.reg .b64 	%rd<22>;

	ld.param.u64 	%rd8, [_Z22gpu_monte_carlo_curandPfP17curandStateXORWOW_param_0];
	ld.param.u64 	%rd9, [_Z22gpu_monte_carlo_curandPfP17curandStateXORWOW_param_1];
	cvta.to.global.u64 	%rd10, %rd9;
	mov.u32 	%r218, %tid.x;
	mov.u32 	%r219, %ntid.x;
	mov.u32 	%r220, %ctaid.x;
	mad.lo.s32 	%r221, %r219, %r220, %r218;
	cvt.u64.u32 	%rd1, %r221;
	mul.wide.u32 	%rd11, %r221, 48;
	add.s64 	%rd2, %rd10, %rd11;
	mov.b32 	%r446, 1593684748;
	mov.b32 	%r222, 832094735;
	st.global.v2.u32 	[%rd2], {%r222, %r446};
	mov.b32 	%r444, -123459836;
	mov.b32 	%r445, 1111207954;
	st.global.v2.u32 	[%rd2+8], {%r445, %r444};
	mov.b32 	%r442, 1476011280;
	mov.b32 	%r443, -589760388;
	st.global.v2.u32 	[%rd2+16], {%r443, %r442};
	setp.eq.s32 	%p1, %r221, 0;
	@%p1 bra 	$L__BB2_42;
	mov.b32 	%r428, 0;
	mov.b32 	%r446, 1593684748;
	mov.b32 	%r445, 1111207954;
	mov.b32 	%r444, -123459836;
	mov.b32 	%r443, -589760388;
	mov.b32 	%r442, 1476011280;
	mov.u64 	%rd21, %rd1;
$L__BB2_2:
	and.b64  	%rd4, %rd21, 3;
	setp.eq.s64 	%p2, %rd4, 0;
	@%p2 bra 	$L__BB2_41;
	mul.wide.u32 	%rd12, %r428, 3200;
	mov.u64 	%rd13, precalc_xorwow_matrix;
	add.s64 	%rd5, %rd13, %rd12;
	cvt.u32.u64 	%r7, %rd4;
	mov.b32 	%r429, 0;
$L__BB2_4:
	mov.b32 	%r442, 0;
	mov.u32 	%r443, %r442;
	mov.u32 	%r444, %r442;
	mov.u32 	%r445, %r442;
	mov.u32 	%r446, %r442;
	mov.u32 	%r435, %r442;
$L__BB2_5:
	mul.wide.u32 	%rd14, %r435, 4;
	add.s64 	%rd15, %rd2, %rd14;
	ld.global.u32 	%r15, [%rd15+4];
	shl.b32 	%r16, %r435, 5;
	mov.b32 	%r441, 0;
$L__BB2_6:
	.pragma "nounroll";
	shr.u32 	%r232, %r15, %r441;
	and.b32  	%r233, %r232, 1;
	setp.eq.b32 	%p3, %r233, 1;
	not.pred 	%p4, %p3;
	add.s32 	%r234, %r16, %r441;
	mul.lo.s32 	%r235, %r234, 5;
	mul.wide.u32 	%rd16, %r235, 4;
	add.s64 	%rd6, %rd5, %rd16;
	@%p4 bra 	$L__BB2_8;
	ld.global.u32 	%r236, [%rd6];
	xor.b32  	%r446, %r446, %r236;
	ld.global.u32 	%r237, [%rd6+4];
	xor.b32  	%r445, %r445, %r237;
	ld.global.u32 	%r238, [%rd6+8];
	xor.b32  	%r444, %r444, %r238;
	ld.global.u32 	%r239, [%rd6+12];
	xor.b32  	%r443, %r443, %r239;
	ld.global.u32 	%r240, [%rd6+16];
	xor.b32  	%r442, %r442, %r240;
$L__BB2_8:
	and.b32  	%r242, %r232, 2;
	setp.eq.s32 	%p5, %r242, 0;
	@%p5 bra 	$L__BB2_10;
	ld.global.u32 	%r243, [%rd6+20];
	xor.b32  	%r446, %r446, %r243;
	ld.global.u32 	%r244, [%rd6+24];
	xor.b32  	%r445, %r445, %r244;
	ld.global.u32 	%r245, [%rd6+28];
	xor.b32  	%r444, %r444, %r245;
	ld.global.u32 	%r246, [%rd6+32];
	xor.b32  	%r443, %r443, %r246;
	ld.global.u32 	%r247, [%rd6+36];
	xor.b32  	%r442, %r442, %r247;
$L__BB2_10:
	and.b32  	%r249, %r232, 4;
	setp.eq.s32 	%p6, %r249, 0;
	@%p6 bra 	$L__BB2_12;
	ld.global.u32 	%r250, [%rd6+40];
	xor.b32  	%r446, %r446, %r250;
	ld.global.u32 	%r251, [%rd6+44];
	xor.b32  	%r445, %r445, %r251;
	ld.global.u32 	%r252, [%rd6+48];
	xor.b32  	%r444, %r444, %r252;
	ld.global.u32 	%r253, [%rd6+52];
	xor.b32  	%r443, %r443, %r253;
	ld.global.u32 	%r254, [%rd6+56];
	xor.b32  	%r442, %r442, %r254;
$L__BB2_12:
	and.b32  	%r256, %r232, 8;
	setp.eq.s32 	%p7, %r256, 0;
	@%p7 bra 	$L__BB2_14;
	ld.global.u32 	%r257, [%rd6+60];
	xor.b32  	%r446, %r446, %r257;
	ld.global.u32 	%r258, [%rd6+64];
	xor.b32  	%r445, %r445, %r258;
	ld.global.u32 	%r259, [%rd6+68];
	xor.b32  	%r444, %r444, %r259;
	ld.global.u32 	%r260, [%rd6+72];
	xor.b32  	%r443, %r443, %r260;
	ld.global.u32 	%r261, [%rd6+76];
	xor.b32  	%r442, %r442, %r261;
$L__BB2_14:
	and.b32  	%r263, %r232, 16;
	setp.eq.s32 	%p8, %r263, 0;
	@%p8 bra 	$L__BB2_16;
	ld.global.u32 	%r264, [%rd6+80];
	xor.b32  	%r446, %r446, %r264;
	ld.global.u32 	%r265, [%rd6+84];
	xor.b32  	%r445, %r445, %r265;
	ld.global.u32 	%r266, [%rd6+88];
	xor.b32  	%r444, %r444, %r266;
	ld.global.u32 	%r267, [%rd6+92];
	xor.b32  	%r443, %r443, %r267;
	ld.global.u32 	%r268, [%rd6+96];
	xor.b32  	%r442, %r442, %r268;
$L__BB2_16:
	and.b32  	%r270, %r232, 32;
	setp.eq.s32 	%p9, %r270, 0;
	@%p9 bra 	$L__BB2_18;
	ld.global.u32 	%r271, [%rd6+100];
	xor.b32  	%r446, %r446, %r271;
	ld.global.u32 	%r272, [%rd6+104];
	xor.b32  	%r445, %r445, %r272;
	ld.global.u32 	%r273, [%rd6+108];
	xor.b32  	%r444, %r444, %r273;
	ld.global.u32 	%r274, [%rd6+112];
	xor.b32  	%r443, %r443, %r274;
	ld.global.u32 	%r275, [%rd6+116];
	xor.b32  	%r442, %r442, %r275;
$L__BB2_18:
	and.b32  	%r277, %r232, 64;
	setp.eq.s32 	%p10, %r277, 0;
	@%p10 bra 	$L__BB2_20;
	ld.global.u32 	%r278, [%rd6+120];
	xor.b32  	%r446, %r446, %r278;
	ld.global.u32 	%r279, [%rd6+124];
	xor.b32  	%r445, %r445, %r279;
	ld.global.u32 	%r280, [%rd6+128];
	xor.b32  	%r444, %r444, %r280;
	ld.global.u32 	%r281, [%rd6+132];
	xor.b32  	%r443, %r443, %r281;
	ld.global.u32 	%r282, [%rd6+136];
	xor.b32  	%r442, %r442, %r282;
$L__BB2_20:
	and.b32  	%r284, %r232, 128;
	setp.eq.s32 	%p11, %r284, 0;
	@%p11 bra 	$L__BB2_22;
	ld.global.u32 	%r285, [%rd6+140];
	xor.b32  	%r446, %r446, %r285;
	ld.global.u32 	%r286, [%rd6+144];
	xor.b32  	%r445, %r445, %r286;
	ld.global.u32 	%r287, [%rd6+148];
	xor.b32  	%r444, %r444, %r287;
	ld.global.u32 	%r288, [%rd6+152];
	xor.b32  	%r443, %r443, %r288;
	ld.global.u32 	%r289, [%rd6+156];
	xor.b32  	%r442, %r442, %r289;
$L__BB2_22:
	and.b32  	%r291, %r232, 256;
	setp.eq.s32 	%p12, %r291, 0;
	@%p12 bra 	$L__BB2_24;
	ld.global.u32 	%r292, [%rd6+160];
	xor.b32  	%r446, %r446, %r292;
	ld.global.u32 	%r293, [%rd6+164];
	xor.b32  	%r445, %r445, %r293;
	ld.global.u32 	%r294, [%rd6+168];
	xor.b32  	%r444, %r444, %r294;
	ld.global.u32 	%r295, [%rd6+172];
	xor.b32  	%r443, %r443, %r295;
	ld.global.u32 	%r296, [%rd6+176];
	xor.b32  	%r442, %r442, %r296;
$L__BB2_24:
	and.b32  	%r298, %r232, 512;
	setp.eq.s32 	%p13, %r298, 0;
	@%p13 bra 	$L__BB2_26;
	ld.global.u32 	%r299, [%rd6+180];
	xor.b32  	%r446, %r446, %r299;
	ld.global.u32 	%r300, [%rd6+184];
	xor.b32  	%r445, %r445, %r300;
	ld.global.u32 	%r301, [%rd6+188];
	xor.b32  	%r444, %r444, %r301;
	ld.global.u32 	%r302, [%rd6+192];
	xor.b32  	%r443, %r443, %r302;
	ld.global.u32 	%r303, [%rd6+196];
	xor.b32  	%r442, %r442, %r303;
$L__BB2_26:
	and.b32  	%r305, %r232, 1024;
	setp.eq.s32 	%p14, %r305, 0;
	@%p14 bra 	$L__BB2_28;
	ld.global.u32 	%r306, [%rd6+200];
	xor.b32  	%r446, %r446, %r306;
	ld.global.u32 	%r307, [%rd6+204];
	xor.b32  	%r445, %r445, %r307;
	ld.global.u32 	%r308, [%rd6+208];
	xor.b32  	%r444, %r444, %r308;
	ld.global.u32 	%r309, [%rd6+212];
	xor.b32  	%r443, %r443, %r309;
	ld.global.u32 	%r310, [%rd6+216];
	xor.b32  	%r442, %r442, %r310;
$L__BB2_28:
	and.b32  	%r312, %r232, 2048;
	setp.eq.s32 	%p15, %r312, 0;
	@%p15 bra 	$L__BB2_30;
	ld.global.u32 	%r313, [%rd6+220];
	xor.b32  	%r446, %r446, %r313;
	ld.global.u32 	%r314, [%rd6+224];
	xor.b32  	%r445, %r445, %r314;
	ld.global.u32 	%r315, [%rd6+228];
	xor.b32  	%r444, %r444, %r315;
	ld.global.u32 	%r316, [%rd6+232];
	xor.b32  	%r443, %r443, %r316;
	ld.global.u32 	%r317, [%rd6+236];
	xor.b32  	%r442, %r442, %r317;
$L__BB2_30:
	and.b32  	%r319, %r232, 4096;
	setp.eq.s32 	%p16, %r319, 0;
	@%p16 bra 	$L__BB2_32;
	ld.global.u32 	%r320, [%rd6+240];
	xor.b32  	%r446, %r446, %r320;
	ld.global.u32 	%r321, [%rd6+244];
	xor.b32  	%r445, %r445, %r321;
	ld.global.u32 	%r322, [%rd6+248];
	xor.b32  	%r444, %r444, %r322;
	ld.global.u32 	%r323, [%rd6+252];
	xor.b32  	%r443, %r443, %r323;
	ld.global.u32 	%r324, [%rd6+256];
	xor.b32  	%r442, %r442, %r324;
$L__BB2_32:
	and.b32  	%r326, %r232, 8192;
	setp.eq.s32 	%p17, %r326, 0;
	@%p17 bra 	$L__BB2_34;
	ld.global.u32 	%r327, [%rd6+260];
	xor.b32  	%r446, %r446, %r327;
	ld.global.u32 	%r328, [%rd6+264];
	xor.b32  	%r445, %r445, %r328;
	ld.global.u32 	%r329, [%rd6+268];
	xor.b32  	%r444, %r444, %r329;
	ld.global.u32 	%r330, [%rd6+272];
	xor.b32  	%r443, %r443, %r330;
	ld.global.u32 	%r331, [%rd6+276];
	xor.b32  	%r442, %r442, %r331;
$L__BB2_34:
	and.b32  	%r333, %r232, 16384;
	setp.eq.s32 	%p18, %r333, 0;
	@%p18 bra 	$L__BB2_36;
	ld.global.u32 	%r334, [%rd6+280];
	xor.b32  	%r446, %r446, %r334;
	ld.global.u32 	%r335, [%rd6+284];
	xor.b32  	%r445, %r445, %r335;
	ld.global.u32 	%r336, [%rd6+288];
	xor.b32  	%r444, %r444, %r336;
	ld.global.u32 	%r337, [%rd6+292];
	xor.b32  	%r443, %r443, %r337;
	ld.global.u32 	%r338, [%rd6+296];
	xor.b32  	%r442, %r442, %r338;
$L__BB2_36:
	and.b32  	%r340, %r232, 32768;
	setp.eq.s32 	%p19, %r340, 0;
	@%p19 bra 	$L__BB2_38;
	ld.global.u32 	%r341, [%rd6+300];
	xor.b32  	%r446, %r446, %r341;
	ld.global.u32 	%r342, [%rd6+304];
	xor.b32  	%r445, %r445, %r342;
	ld.global.u32 	%r343, [%rd6+308];
	xor.b32  	%r444, %r444, %r343;
	ld.global.u32 	%r344, [%rd6+312];
	xor.b32  	%r443, %r443, %r344;
	ld.global.u32 	%r345, [%rd6+316];
	xor.b32  	%r442, %r442, %r345;
$L__BB2_38:
	add.s32 	%r441, %r441, 16;
	setp.ne.s32 	%p20, %r441, 32;
	@%p20 bra 	$L__BB2_6;
	mad.lo.s32 	%r346, %r435, -31, %r16;
	add.s32 	%r435, %r346, 1;
	setp.ne.s32 	%p21, %r435, 5;
	@%p21 bra 	$L__BB2_5;
	st.global.u32 	[%rd2+4], %r446;
	st.global.u32 	[%rd2+8], %r445;
	st.global.u32 	[%rd2+12], %r444;
	st.global.u32 	[%rd2+16], %r443;
	st.global.u32 	[%rd2+20], %r442;
	add.s32 	%r429, %r429, 1;
	setp.lt.u32 	%p22, %r429, %r7;
	@%p22 bra 	$L__BB2_4;
$L__BB2_41:
	shr.u64 	%rd7, %rd21, 2;
	add.s32 	%r428, %r428, 1;
	setp.gt.u64 	%p23, %rd21, 3;
	mov.u64 	%rd21, %rd7;
	@%p23 bra 	$L__BB2_2;
$L__BB2_42:
	mov.b32 	%r538, 0;
	st.global.v2.u32 	[%rd2+24], {%r538, %r538};
	st.global.u32 	[%rd2+32], %r538;
	mov.b64 	%rd17, 0;
	st.global.u64 	[%rd2+40], %rd17;
	mov.b32 	%r532, 832457172;
	mov.u32 	%r539, %r538;
$L__BB2_43:
	shr.u32 	%r349, %r446, 2;
	xor.b32  	%r350, %r349, %r446;
	shl.b32 	%r351, %r442, 4;
	shl.b32 	%r352, %r350, 1;
	xor.b32  	%r353, %r352, %r351;
	xor.b32  	%r354, %r353, %r350;
	xor.b32  	%r355, %r354, %r442;
	shr.u32 	%r356, %r445, 2;
	xor.b32  	%r357, %r356, %r445;
	shl.b32 	%r358, %r355, 4;
	shl.b32 	%r359, %r357, 1;
	xor.b32  	%r360, %r359, %r358;
	xor.b32  	%r361, %r360, %r357;
	xor.b32  	%r362, %r361, %r355;
	shr.u32 	%r363, %r444, 2;
	xor.b32  	%r364, %r363, %r444;
	shl.b32 	%r365, %r362, 4;
	shl.b32 	%r366, %r364, 1;
	xor.b32  	%r367, %r366, %r365;
	xor.b32  	%r368, %r367, %r364;
	xor.b32  	%r369, %r368, %r362;
	shr.u32 	%r370, %r443, 2;
	xor.b32  	%r371, %r370, %r443;
	shl.b32 	%r372, %r369, 4;
	shl.b32 	%r373, %r371, 1;
	xor.b32  	%r374, %r373, %r372;
	xor.b32  	%r375, %r374, %r371;
	xor.b32  	%r446, %r375, %r369;
	shr.u32 	%r376, %r442, 2;
	xor.b32  	%r377, %r376, %r442;
	shl.b32 	%r378, %r446, 4;
	shl.b32 	%r379, %r377, 1;
	xor.b32  	%r380, %r379, %r378;
	xor.b32  	%r381, %r380, %r377;
	xor.b32  	%r445, %r381, %r446;
	shr.u32 	%r382, %r355, 2;
	xor.b32  	%r383, %r382, %r355;
	shl.b32 	%r384, %r445, 4;
	shl.b32 	%r385, %r383, 1;
	xor.b32  	%r386, %r385, %r384;
	xor.b32  	%r387, %r386, %r383;
	xor.b32  	%r444, %r387, %r445;
	shr.u32 	%r388, %r362, 2;
	xor.b32  	%r389, %r388, %r362;
	shl.b32 	%r390, %r444, 4;
	shl.b32 	%r391, %r389, 1;
	xor.b32  	%r392, %r391, %r390;
	xor.b32  	%r393, %r392, %r389;
	xor.b32  	%r443, %r393, %r444;
	shr.u32 	%r394, %r369, 2;
	xor.b32  	%r395, %r394, %r369;
	shl.b32 	%r396, %r443, 4;
	shl.b32 	%r397, %r395, 1;
	xor.b32  	%r398, %r397, %r396;
	xor.b32  	%r399, %r398, %r395;
	xor.b32  	%r442, %r399, %r443;
	add.s32 	%r400, %r532, %r442;
	add.s32 	%r401, %r355, %r532;
	cvt.rn.f32.u32 	%f1, %r401;
	fma.rn.f32 	%f2, %f1, 0f2F800000, 0f2F000000;
	add.s32 	%r402, %r532, %r362;
	add.s32 	%r403, %r402, 362437;
	cvt.rn.f32.u32 	%f3, %r403;
	fma.rn.f32 	%f4, %f3, 0f2F800000, 0f2F000000;
	mul.f32 	%f5, %f4, %f4;
	fma.rn.f32 	%f6, %f2, %f2, %f5;
	setp.le.f32 	%p24, %f6, 0f3F800000;
	selp.u32 	%r404, 1, 0, %p24;
	add.s32 	%r405, %r539, %r404;
	add.s32 	%r406, %r532, %r369;
	add.s32 	%r407, %r406, 724874;
	cvt.rn.f32.u32 	%f7, %r407;
	fma.rn.f32 	%f8, %f7, 0f2F800000, 0f2F000000;
	add.s32 	%r408, %r532, %r446;
	add.s32 	%r409, %r408, 1087311;
	cvt.rn.f32.u32 	%f9, %r409;
	fma.rn.f32 	%f10, %f9, 0f2F800000, 0f2F000000;
	mul.f32 	%f11, %f10, %f10;
	fma.rn.f32 	%f12, %f8, %f8, %f11;
	setp.le.f32 	%p25, %f12, 0f3F800000;
	selp.u32 	%r410, 1, 0, %p25;
	add.s32 	%r411, %r405, %r410;
	add.s32 	%r412, %r532, %r445;
	add.s32 	%r413, %r412, 1449748;
	cvt.rn.f32.u32 	%f13, %r413;
	fma.rn.f32 	%f14, %f13, 0f2F800000, 0f2F000000;
	add.s32 	%r414, %r532, %r444;
	add.s32 	%r415, %r414, 1812185;
	cvt.rn.f32.u32 	%f15, %r415;
	fma.rn.f32 	%f16, %f15, 0f2F800000, 0f2F000000;
	mul.f32 	%f17, %f16, %f16;
	fma.rn.f32 	%f18, %f14, %f14, %f17;
	setp.le.f32 	%p26, %f18, 0f3F800000;
	selp.u32 	%r416, 1, 0, %p26;
	add.s32 	%r417, %r411, %r416;
	add.s32 	%r418, %r532, %r443;
	add.s32 	%r419, %r418, 2174622;
	cvt.rn.f32.u32 	%f19, %r419;
	fma.rn.f32 	%f20, %f19, 0f2F800000, 0f2F000000;
	add.s32 	%r420, %r400, 2537059;
	cvt.rn.f32.u32 	%f21, %r420;
	fma.rn.f32 	%f22, %f21, 0f2F800000, 0f2F000000;
	mul.f32 	%f23, %f22, %f22;
	fma.rn.f32 	%f24, %f20, %f20, %f23;
	setp.le.f32 	%p27, %f24, 0f3F800000;
	selp.u32 	%r421, 1, 0, %p27;
	add.s32 	%r539, %r417, %r421;
	add.s32 	%r538, %r538, 4;
	add.s32 	%r532, %r532, 2899496;
	setp.ne.s32 	%p28, %r538, 4096;
	@%p28 bra 	$L__BB2_43;
	st.global.v2.u32 	[%rd2+8], {%r445, %r444};
	st.global.v2.u32 	[%rd2+16], {%r443, %r442};
	mov.b32 	%r422, -493788657;
	st.global.v2.u32 	[%rd2], {%r422, %r446};
	cvta.to.global.u64 	%rd18, %rd8;
	cvt.rn.f32.u32 	%f25, %r539;
	mul.f32 	%f26, %f25, 0f40800000;
	mul.f32 	%f27, %f26, 0f39800000;
	shl.b64 	%rd19, %rd1, 2;
	add.s64 	%rd20, %rd18, %rd19;
	st.global.f32 	[%rd20], %f27;
	ret;

}
	// .globl	_Z24gpu_monte_carlo_curand_dPdP17curandStateXORWOW
.visible .entry _Z24gpu_monte_carlo_curand_dPdP17curandStateXORWOW(
	.param .u64 .ptr .align 1 _Z24gpu_monte_carlo_curand_dPdP17curandStateXORWOW_param_0,
	.param .u64 .ptr .align 1 _Z24gpu_monte_carlo_curand_dPdP17curandStateXORWOW_param_1
)
{
	.reg .pred 	%p<29>;
	.reg .b32 	%r<540>;
	.reg .b32 	%f<19>;
	.reg .b64 	%rd<22>;
	.reg .b64 	%fd<19>;

	ld.param.u64 	%rd8, [_Z24gpu_monte_carlo_curand_dPdP17curandStateXORWOW_param_0];
	ld.param.u64 	%rd9, [_Z24gpu_monte_carlo_curand_dPdP17curandStateXORWOW_param_1];
	cvta.to.global.u64 	%rd10, %rd9;
	mov.u32 	%r218, %tid.x;
	mov.u32 	%r219, %ntid.x;
	mov.u32 	%r220, %ctaid.x;
	mad.lo.s32 	%r221, %r219, %r220, %r218;
	cvt.u64.u32 	%rd1, %r221;
	mul.wide.u32 	%rd11, %r221, 48;
	add.s64 	%rd2, %rd10, %rd11;
	mov.b32 	%r446, 1593684748;
	mov.b32 	%r222, 832094735;
	st.global.v2.u32 	[%rd2], {%r222, %r446};
	mov.b32 	%r444, -123459836;
	mov.b32 	%r445, 1111207954;
	st.global.v2.u32 	[%rd2+8], {%r445, %r444};
	mov.b32 	%r442, 1476011280;
	mov.b32 	%r443, -589760388;
	st.global.v2.u32 	[%rd2+16], {%r443, %r442};
	setp.eq.s32 	%p1, %r221, 0;
	@%p1 bra 	$L__BB3_42;
	mov.b32 	%r428, 0;
	mov.b32 	%r446, 1593684748;
	mov.b32 	%r445, 1111207954;
	mov.b32 	%r444, -123459836;
	mov.b32 	%r443, -589760388;
	mov.b32 	%r442, 1476011280;
	mov.u64 	%rd21, %rd1;
$L__BB3_2:
	and.b64  	%rd4, %rd21, 3;
	setp.eq.s64 	%p2, %rd4, 0;
	@%p2 bra 	$L__BB3_41;
	mul.wide.u32 	%rd12, %r428, 3200;
	mov.u64 	%rd13, precalc_xorwow_matrix;
	add.s64 	%rd5, %rd13, %rd12;
	cvt.u32.u64 	%r7, %rd4;
	mov.b32 	%r429, 0;
$L__BB3_4:
	mov.b32 	%r442, 0;
	mov.u32 	%r443, %r442;
	mov.u32 	%r444, %r442;
	mov.u32 	%r445, %r442;
	mov.u32 	%r446, %r442;
	mov.u32 	%r435, %r442;
$L__BB3_5:
	mul.wide.u32 	%rd14, %r435, 4;
	add.s64 	%rd15, %rd2, %rd14;
	ld.global.u32 	%r15, [%rd15+4];
	shl.b32 	%r16, %r435, 5;
	mov.b32 	%r441, 0;
$L__BB3_6:
	.pragma "nounroll";
	shr.u32 	%r232, %r15, %r441;
	and.b32  	%r233, %r232, 1;
	setp.eq.b32 	%p3, %r233, 1;
	not.pred 	%p4, %p3;
	add.s32 	%r234, %r16, %r441;
	mul.lo.s32 	%r235, %r234, 5;
	mul.wide.u32 	%rd16, %r235, 4;
	add.s64 	%rd6, %rd5, %rd16;
	@%p4 bra 	$L__BB3_8;
	ld.global.u32 	%r236, [%rd6];
	xor.b32  	%r446, %r446, %r236;
	ld.global.u32 	%r237, [%rd6+4];
	xor.b32  	%r445, %r445, %r237;
	ld.global.u32 	%r238, [%rd6+8];
	xor.b32  	%r444, %r444, %r238;
	ld.global.u32 	%r239, [%rd6+12];
	xor.b32  	%r443, %r443, %r239;
	ld.global.u32 	%r240, [%rd6+16];
	xor.b32  	%r442, %r442, %r240;
$L__BB3_8:
	and.b32  	%r242, %r232, 2;
	setp.eq.s32 	%p5, %r242, 0;
	@%p5 bra 	$L__BB3_10;
	ld.global.u32 	%r243, [%rd6+20];
	xor.b32  	%r446, %r446, %r243;
	ld.global.u32 	%r244, [%rd6+24];
	xor.b32  	%r445, %r445, %r244;
	ld.global.u32 	%r245, [%rd6+28];
	xor.b32  	%r444, %r444, %r245;
	ld.global.u32 	%r246, [%rd6+32];
	xor.b32  	%r443, %r443, %r246;
	ld.global.u32 	%r247, [%rd6+36];
	xor.b32  	%r442, %r442, %r247;
$L__BB3_10:
	and.b32  	%r249, %r232, 4;
	setp.eq.s32 	%p6, %r249, 0;
	@%p6 bra 	$L__BB3_12;
	ld.global.u32 	%r250, [%rd6+40];
	xor.b32  	%r446, %r446, %r250;
	ld.global.u32 	%r251, [%rd6+44];
	xor.b32  	%r445, %r445, %r251;
	ld.global.u32 	%r252, [%rd6+48];
	xor.b32  	%r444, %r444, %r252;
	ld.global.u32 	%r253, [%rd6+52];
	xor.b32  	%r443, %r443, %r253;
	ld.global.u32 	%r254, [%rd6+56];
	xor.b32  	%r442, %r442, %r254;
$L__BB3_12:
	and.b32  	%r256, %r232, 8;
	setp.eq.s32 	%p7, %r256, 0;
	@%p7 bra 	$L__BB3_14;
	ld.global.u32 	%r257, [%rd6+60];
	xor.b32  	%r446, %r446, %r257;
	ld.global.u32 	%r258, [%rd6+64];
	xor.b32  	%r445, %r445, %r258;
	ld.global.u32 	%r259, [%rd6+68];
	xor.b32  	%r444, %r444, %r259;
	ld.global.u32 	%r260, [%rd6+72];
	xor.b32  	%r443, %r443, %r260;
	ld.global.u32 	%r261, [%rd6+76];
	xor.b32  	%r442, %r442, %r261;
$L__BB3_14:
	and.b32  	%r263, %r232, 16;
	setp.eq.s32 	%p8, %r263, 0;
	@%p8 bra 	$L__BB3_16;
	ld.global.u32 	%r264, [%rd6+80];
	xor.b32  	%r446, %r446, %r264;
	ld.global.u32 	%r265, [%rd6+84];
	xor.b32  	%r445, %r445, %r265;
	ld.global.u32 	%r266, [%rd6+88];
	xor.b32  	%r444, %r444, %r266;
	ld.global.u32 	%r267, [%rd6+92];
	xor.b32  	%r443, %r443, %r267;
	ld.global.u32 	%r268, [%rd6+96];
	xor.b32  	%r442, %r442, %r268;
$L__BB3_16:
	and.b32  	%r270, %r232, 32;
	setp.eq.s32 	%p9, %r270, 0;
	@%p9 bra 	$L__BB3_18;
	ld.global.u32 	%r271, [%rd6+100];
	xor.b32  	%r446, %r446, %r271;
	ld.global.u32 	%r272, [%rd6+104];
	xor.b32  	%r445, %r445, %r272;
	ld.global.u32 	%r273, [%rd6+108];
	xor.b32  	%r444, %r444, %r273;
	ld.global.u32 	%r274, [%rd6+112];
	xor.b32  	%r443, %r443, %r274;
	ld.global.u32 	%r275, [%rd6+116];
	xor.b32  	%r442, %r442, %r275;
$L__BB3_18:
	and.b32  	%r277, %r232, 64;
	setp.eq.s32 	%p10, %r277, 0;
	@%p10 bra 	$L__BB3_20;
	ld.global.u32 	%r278, [%rd6+120];
	xor.b32  	%r446, %r446, %r278;
	ld.global.u32 	%r279, [%rd6+124];
	xor.b32  	%r445, %r445, %r279;
	ld.global.u32 	%r280, [%rd6+128];
	xor.b32  	%r444, %r444, %r280;
	ld.global.u32 	%r281, [%rd6+132];
	xor.b32  	%r443, %r443, %r281;
	ld.global.u32 	%r282, [%rd6+136];
	xor.b32  	%r442, %r442, %r282;
$L__BB3_20:
	and.b32  	%r284, %r232, 128;
	setp.eq.s32 	%p11, %r284, 0;
	@%p11 bra 	$L__BB3_22;
	ld.global.u32 	%r285, [%rd6+140];
	xor.b32  	%r446, %r446, %r285;
	ld.global.u32 	%r286, [%rd6+144];
	xor.b32  	%r445, %r445, %r286;
	ld.global.u32 	%r287, [%rd6+148];
	xor.b32  	%r444, %r444, %r287;
	ld.global.u32 	%r288, [%rd6+152];
	xor.b32  	%r443, %r443, %r288;
	ld.global.u32 	%r289, [%rd6+156];
	xor.b32  	%r442, %r442, %r289;
$L__BB3_22:
	and.b32  	%r291, %r232, 256;
	setp.eq.s32 	%p12, %r291, 0;
	@%p12 bra 	$L__BB3_24;
	ld.global.u32 	%r292, [%rd6+160];
	xor.b32  	%r446, %r446, %r292;
	ld.global.u32 	%r293, [%rd6+164];
	xor.b32  	%r445, %r445, %r293;
	ld.global.u32 	%r294, [%rd6+168];
	xor.b32  	%r444, %r444, %r294;
	ld.global.u32 	%r295, [%rd6+172];
	xor.b32  	%r443, %r443, %r295;
	ld.global.u32 	%r296, [%rd6+176];
	xor.b32  	%r442, %r442, %r296;
$L__BB3_24:
	and.b32  	%r298, %r232, 512;
	setp.eq.s32 	%p13, %r298, 0;
	@%p13 bra 	$L__BB3_26;
	ld.global.u32 	%r299, [%rd6+180];
	xor.b32  	%r446, %r446, %r299;
	ld.global.u32 	%r300, [%rd6+184];
	xor.b32  	%r445, %r445, %r300;
	ld.global.u32 	%r301, [%rd6+188];
	xor.b32  	%r444, %r444, %r301;
	ld.global.u32 	%r302, [%rd6+192];
	xor.b32  	%r443, %r443, %r302;
	ld.global.u32 	%r303, [%rd6+196];
	xor.b32  	%r442, %r442, %r303;
$L__BB3_26:
	and.b32  	%r305, %r232, 1024;
	setp.eq.s32 	%p14, %r305, 0;
	@%p14 bra 	$L__BB3_28;
	ld.global.u32 	%r306, [%rd6+200];
	xor.b32  	%r446, %r446, %r306;
	ld.global.u32 	%r307, [%rd6+204];
	xor.b32  	%r445, %r445, %r307;
	ld.global.u32 	%r308, [%rd6+208];
	xor.b32  	%r444, %r444, %r308;
	ld.global.u32 	%r309, [%rd6+212];
	xor.b32  	%r443, %r443, %r309;
	ld.global.u32 	%r310, [%rd6+216];
	xor.b32  	%r442, %r442, %r310;
$L__BB3_28:
	and.b32  	%r312, %r232, 2048;
	setp.eq.s32 	%p15, %r312, 0;
	@%p15 bra 	$L__BB3_30;
	ld.global.u32 	%r313, [%rd6+220];
	xor.b32  	%r446, %r446, %r313;
	ld.global.u32 	%r314, [%rd6+224];
	xor.b32  	%r445, %r445, %r314;
	ld.global.u32 	%r315, [%rd6+228];
	xor.b32  	%r444, %r444, %r315;
	ld.global.u32 	%r316, [%rd6+232];
	xor.b32  	%r443, %r443, %r316;
	ld.global.u32 	%r317, [%rd6+236];
	xor.b32  	%r442, %r442, %r317;
$L__BB3_30:
	and.b32  	%r319, %r232, 4096;
	setp.eq.s32 	%p16, %r319, 0;
	@%p16 bra 	$L__BB3_32;
	ld.global.u32 	%r320, [%rd6+240];
	xor.b32  	%r446, %r446, %r320;
	ld.global.u32 	%r321, [%rd6+244];
	xor.b32  	%r445, %r445, %r321;
	ld.global.u32 	%r322, [%rd6+248];
	xor.b32  	%r444, %r444, %r322;
	ld.global.u32 	%r323, [%rd6+252];
	xor.b32  	%r443, %r443, %r323;
	ld.global.u32 	%r324, [%rd6+256];
	xor.b32  	%r442, %r442, %r324;
$L__BB3_32:
	and.b32  	%r326, %r232, 8192;
	setp.eq.s32 	%p17, %r326, 0;
	@%p17 bra 	$L__BB3_34;
	ld.global.u32 	%r327, [%rd6+260];
	xor.b32  	%r446, %r446, %r327;
	ld.global.u32 	%r328, [%rd6+264];
	xor.b32  	%r445, %r445, %r328;
	ld.global.u32 	%r329, [%rd6+268];
	xor.b32  	%r444, %r444, %r329;
	ld.global.u32 	%r330, [%rd6+272];
	xor.b32  	%r443, %r443, %r330;
	ld.global.u32 	%r331, [%rd6+276];
	xor.b32  	%r442, %r442, %r331;
$L__BB3_34:
	and.b32  	%r333, %r232, 16384;
	setp.eq.s32 	%p18, %r333, 0;
	@%p18 bra 	$L__BB3_36;
	ld.global.u32 	%r334, [%rd6+280];
	xor.b32  	%r446, %r446, %r334;
	ld.global.u32 	%r335, [%rd6+284];
	xor.b32  	%r445, %r445, %r335;
	ld.global.u32 	%r336, [%rd6+288];
	xor.b32  	%r444, %r444, %r336;
	ld.global.u32 	%r337, [%rd6+292];
	xor.b32  	%r443, %r443, %r337;
	ld.global.u32 	%r338, [%rd6+296];
	xor.b32  	%r442, %r442, %r338;
$L__BB3_36:
	and.b32  	%r340, %r232, 32768;
	setp.eq.s32 	%p19, %r340, 0;
	@%p19 bra 	$L__BB3_38;
	ld.global.u32 	%r341, [%rd6+300];
	xor.b32  	%r446, %r446, %r341;
	ld.global.u32 	%r342, [%rd6+304];
	xor.b32  	%r445, %r445, %r342;
	ld.global.u32 	%r343, [%rd6+308];
	xor.b32  	%r444, %r444, %r343;
	ld.global.u32 	%r344, [%rd6+312];
	xor.b32  	%r443, %r443, %r344;
	ld.global.u32 	%r345, [%rd6+316];
	xor.b32  	%r442, %r442, %r345;
$L__BB3_38:
	add.s32 	%r441, %r441, 16;
	setp.ne.s32 	%p20, %r441, 32;
	@%p20 bra 	$L__BB3_6;
	mad.lo.s32 	%r346, %r435, -31, %r16;
	add.s32 	%r435, %r346, 1;
	setp.ne.s32 	%p21, %r435, 5;
	@%p21 bra 	$L__BB3_5;
	st.global.u32 	[%rd2+4], %r446;
	st.global.u32 	[%rd2+8], %r445;
	st.global.u32 	[%rd2+12], %r444;
	st.global.u32 	[%rd2+16], %r443;
	st.global.u32 	[%rd2+20], %r442;
	add.s32 	%r429, %r429, 1;
	setp.lt.u32 	%p22, %r429, %r7;
	@%p22 bra 	$L__BB3_4;
$L__BB3_41:
	shr.u64 	%rd7, %rd21, 2;
	add.s32 	%r428, %r428, 1;
	setp.gt.u64 	%p23, %rd21, 3;
	mov.u64 	%rd21, %rd7;
	@%p23 bra 	$L__BB3_2;
$L__BB3_42:
	mov.b32 	%r538, 0;
	st.global.v2.u32 	[%rd2+24], {%r538, %r538};
	st.global.u32 	[%rd2+32], %r538;
	mov.b64 	%rd17, 0;
	st.global.u64 	[%rd2+40], %rd17;
	mov.b32 	%r532, 832457172;
	mov.u32 	%r539, %r538;
$L__BB3_43:
	shr.u32 	%r349, %r446, 2;
	xor.b32  	%r350, %r349, %r446;
	shl.b32 	%r351, %r442, 4;
	shl.b32 	%r352, %r350, 1;
	xor.b32  	%r353, %r352, %r351;
	xor.b32  	%r354, %r353, %r350;
	xor.b32  	%r355, %r354, %r442;
	shr.u32 	%r356, %r445, 2;
	xor.b32  	%r357, %r356, %r445;
	shl.b32 	%r358, %r355, 4;
	shl.b32 	%r359, %r357, 1;
	xor.b32  	%r360, %r359, %r358;
	xor.b32  	%r361, %r360, %r357;
	xor.b32  	%r362, %r361, %r355;
	shr.u32 	%r363, %r444, 2;
	xor.b32  	%r364, %r363, %r444;
	shl.b32 	%r365, %r362, 4;
	shl.b32 	%r366, %r364, 1;
	xor.b32  	%r367, %r366, %r365;
	xor.b32  	%r368, %r367, %r364;
	xor.b32  	%r369, %r368, %r362;
	shr.u32 	%r370, %r443, 2;
	xor.b32  	%r371, %r370, %r443;
	shl.b32 	%r372, %r369, 4;
	shl.b32 	%r373, %r371, 1;
	xor.b32  	%r374, %r373, %r372;
	xor.b32  	%r375, %r374, %r371;
	xor.b32  	%r446, %r375, %r369;
	shr.u32 	%r376, %r442, 2;
	xor.b32  	%r377, %r376, %r442;
	shl.b32 	%r378, %r446, 4;
	shl.b32 	%r379, %r377, 1;
	xor.b32  	%r380, %r379, %r378;
	xor.b32  	%r381, %r380, %r377;
	xor.b32  	%r445, %r381, %r446;
	shr.u32 	%r382, %r355, 2;
	xor.b32  	%r383, %r382, %r355;
	shl.b32 	%r384, %r445, 4;
	shl.b32 	%r385, %r383, 1;
	xor.b32  	%r386, %r385, %r384;
	xor.b32  	%r387, %r386, %r383;
	xor.b32  	%r444, %r387, %r445;
	shr.u32 	%r388, %r362, 2;
	xor.b32  	%r389, %r388, %r362;
	shl.b32 	%r390, %r444, 4;
	shl.b32 	%r391, %r389, 1;
	xor.b32  	%r392, %r391, %r390;
	xor.b32  	%r393, %r392, %r389;
	xor.b32  	%r443, %r393, %r444;
	shr.u32 	%r394, %r369, 2;
	xor.b32  	%r395, %r394, %r369;
	shl.b32 	%r396, %r443, 4;
	shl.b32 	%r397, %r395, 1;
	xor.b32  	%r398, %r397, %r396;
	xor.b32  	%r399, %r398, %r395;
	xor.b32  	%r442, %r399, %r443;
	add.s32 	%r400, %r532, %r442;
	add.s32 	%r401, %r355, %r532;
	cvt.rn.f32.u32 	%f1, %r401;
	fma.rn.f32 	%f2, %f1, 0f2F800000, 0f2F000000;
	cvt.f64.f32 	%fd1, %f2;
	add.s32 	%r402, %r532, %r362;
	add.s32 	%r403, %r402, 362437;
	cvt.rn.f32.u32 	%f3, %r403;
	fma.rn.f32 	%f4, %f3, 0f2F800000, 0f2F000000;
	cvt.f64.f32 	%fd2, %f4;
	mul.f64 	%fd3, %fd2, %fd2;
	fma.rn.f64 	%fd4, %fd1, %fd1, %fd3;
	setp.le.f64 	%p24, %fd4, 0d3FF0000000000000;
	selp.u32 	%r404, 1, 0, %p24;
	add.s32 	%r405, %r539, %r404;
	add.s32 	%r406, %r532, %r369;
	add.s32 	%r407, %r406, 724874;
	cvt.rn.f32.u32 	%f5, %r407;
	fma.rn.f32 	%f6, %f5, 0f2F800000, 0f2F000000;
	cvt.f64.f32 	%fd5, %f6;
	add.s32 	%r408, %r532, %r446;
	add.s32 	%r409, %r408, 1087311;
	cvt.rn.f32.u32 	%f7, %r409;
	fma.rn.f32 	%f8, %f7, 0f2F800000, 0f2F000000;
	cvt.f64.f32 	%fd6, %f8;
	mul.f64 	%fd7, %fd6, %fd6;
	fma.rn.f64 	%fd8, %fd5, %fd5, %fd7;
	setp.le.f64 	%p25, %fd8, 0d3FF0000000000000;
	selp.u32 	%r410, 1, 0, %p25;
	add.s32 	%r411, %r405, %r410;
	add.s32 	%r412, %r532, %r445;
	add.s32 	%r413, %r412, 1449748;
	cvt.rn.f32.u32 	%f9, %r413;
	fma.rn.f32 	%f10, %f9, 0f2F800000, 0f2F000000;
	cvt.f64.f32 	%fd9, %f10;
	add.s32 	%r414, %r532, %r444;
	add.s32 	%r415, %r414, 1812185;
	cvt.rn.f32.u32 	%f11, %r415;
	fma.rn.f32 	%f12, %f11, 0f2F800000, 0f2F000000;
	cvt.f64.f32 	%fd10, %f12;
	mul.f64 	%fd11, %fd10, %fd10;
	fma.rn.f64 	%fd12, %fd9, %fd9, %fd11;
	setp.le.f64 	%p26, %fd12, 0d3FF0000000000000;
	selp.u32 	%r416, 1, 0, %p26;
	add.s32 	%r417, %r411, %r416;
	add.s32 	%r418, %r532, %r443;
	add.s32 	%r419, %r418, 2174622;
	cvt.rn.f32.u32 	%f13, %r419;
	fma.rn.f32 	%f14, %f13, 0f2F800000, 0f2F000000;
	cvt.f64.f32 	%fd13, %f14;
	add.s32 	%r420, %r400, 2537059;
	cvt.rn.f32.u32 	%f15, %r420;
	fma.rn.f32 	%f16, %f15, 0f2F800000, 0f2F000000;
	cvt.f64.f32 	%fd14, %f16;
	mul.f64 	%fd15, %fd14, %fd14;
	fma.rn.f64 	%fd16, %fd13, %fd13, %fd15;
	setp.le.f64 	%p27, %fd16, 0d3FF0000000000000;
	selp.u32 	%r421, 1, 0, %p27;
	add.s32 	%r539, %r417, %r421;
	add.s32 	%r538, %r538, 4;
	add.s32 	%r532, %r532, 2899496;
	setp.ne.s32 	%p28, %r538, 4096;
	@%p28 bra 	$L__BB3_43;
	st.global.v2.u32 	[%rd2+8], {%r445, %r444};
	st.global.v2.u32 	[%rd2+16], {%r443, %r442};
	mov.b32 	%r422, -493788657;
	st.global.v2.u32 	[%rd2], {%r422, %r446};
	cvta.to.global.u64 	%rd18, %rd8;
	cvt.rn.f32.u32 	%f17, %r539;
	mul.f32 	%f18, %f17, 0f40800000;
	cvt.f64.f32 	%fd17, %f18;
	mul.f64 	%fd18, %fd17, 0d3F30000000000000;
	shl.b64 	%rd19, %rd1, 3;
	add.s64 	%rd20, %rd18, %rd19;
	st.global.f64 	[%rd20], %fd18;
	ret;

}


// ===== COMPILED SASS (sm_100) =====

	.target	sm_100

	.elftype	@"ET_EXEC"


//--------------------- .note.nv.tkinfo           --------------------------
	.section	.note.nv.tkinfo,"",@"SHT_NOTE"
	.sectionflags	@"SHF_NOTE_NV_TKINFO"
	.tkinfo
        /*0018*/ 	.word	0x00000002
        /*0030*/ 	.string	""
        /*0030*/ 	.string	"ptxas"
        /*0030*/ 	.string	"Cuda compilation tools, release 13.0, V13.0.88"
        /*0030*/ 	.string	"Build cuda_13.0.r13.0/compiler.36424714_0"
        /*0030*/ 	.string	"-arch sm_100 -m 64 "



//--------------------- .note.nv.cuinfo           --------------------------
	.section	.note.nv.cuinfo,"",@"SHT_NOTE"
	.sectionflags	@"SHF_NOTE_NV_CUINFO"
        /*0018*/ 	.short	0x0002
        /*001a*/ 	.short	0x0064
        /*001c*/ 	.short	0x0082
	.zero		2


//--------------------- .nv.info                  --------------------------
	.section	.nv.info,"",@"SHT_CUDA_INFO"
	.align	4


	//----- nvinfo : EIATTR_REGCOUNT
	.align		4
        /*0000*/ 	.byte	0x04, 0x2f
        /*0002*/ 	.short	(.L_10 - .L_9)
	.align		4
.L_9:
        /*0004*/ 	.word	index@(_Z22gpu_monte_carlo_myrandPf)
        /*0008*/ 	.word	0x0000001c


	//----- nvinfo : EIATTR_FRAME_SIZE
	.align		4
.L_10:
        /*000c*/ 	.byte	0x04, 0x11
        /*000e*/ 	.short	(.L_12 - .L_11)
	.align		4
.L_11:
        /*0010*/ 	.word	index@(_Z22gpu_monte_carlo_myrandPf)
        /*0014*/ 	.word	0x00000000


	//----- nvinfo : EIATTR_REGCOUNT
	.align		4
.L_12:
        /*0018*/ 	.byte	0x04, 0x2f
        /*001a*/ 	.short	(.L_14 - .L_13)
	.align		4
.L_13:
        /*001c*/ 	.word	index@(_Z24gpu_monte_carlo_myrand_dPd)
        /*0020*/ 	.word	0x00000022


	//----- nvinfo : EIATTR_FRAME_SIZE
	.align		4
.L_14:
        /*0024*/ 	.byte	0x04, 0x11
        /*0026*/ 	.short	(.L_16 - .L_15)
	.align		4
.L_15:
        /*0028*/ 	.word	index@($__internal_0_$__cuda_sm20_div_rn_f64_full)
        /*002c*/ 	.word	0x00000000


	//----- nvinfo : EIATTR_FRAME_SIZE
	.align		4
.L_16:
        /*0030*/ 	.byte	0x04, 0x11
        /*0032*/ 	.short	(.L_18 - .L_17)
	.align		4
.L_17:
        /*0034*/ 	.word	index@(_Z24gpu_monte_carlo_myrand_dPd)
        /*0038*/ 	.word	0x00000000


	//----- nvinfo : EIATTR_REGCOUNT
	.align		4
.L_18:
        /*003c*/ 	.byte	0x04, 0x2f
        /*003e*/ 	.short	(.L_20 - .L_19)
	.align		4
.L_19:
        /*0040*/ 	.word	index@(_Z22gpu_monte_carlo_curandPfP17curandStateXORWOW)
        /*0044*/ 	.word	0x0000001f


	//----- nvinfo : EIATTR_FRAME_SIZE
	.align		4
.L_20:
        /*0048*/ 	.byte	0x04, 0x11
        /*004a*/ 	.short	(.L_22 - .L_21)
	.align		4
.L_21:
        /*004c*/ 	.word	index@(_Z22gpu_monte_carlo_curandPfP17curandStateXORWOW)
        /*0050*/ 	.word	0x00000000


	//----- nvinfo : EIATTR_REGCOUNT
	.align		4
.L_22:
        /*0054*/ 	.byte	0x04, 0x2f
        /*0056*/ 	.short	(.L_24 - .L_23)
	.align		4
.L_23:
        /*0058*/ 	.word	index@(_Z24gpu_monte_carlo_curand_dPdP17curandStateXORWOW)
        /*005c*/ 	.word	0x0000001f


	//----- nvinfo : EIATTR_FRAME_SIZE
	.align		4
.L_24:
        /*0060*/ 	.byte	0x04, 0x11
        /*0062*/ 	.short	(.L_26 - .L_25)
	.align		4
.L_25:
        /*0064*/ 	.word	index@(_Z24gpu_monte_carlo_curand_dPdP17curandStateXORWOW)
        /*0068*/ 	.word	0x00000000


	//----- nvinfo : EIATTR_MIN_STACK_SIZE
	.align		4
.L_26:
        /*006c*/ 	.byte	0x04, 0x12
        /*006e*/ 	.short	(.L_28 - .L_27)
	.align		4
.L_27:
        /*0070*/ 	.word	index@(_Z24gpu_monte_carlo_curand_dPdP17curandStateXORWOW)
        /*0074*/ 	.word	0x00000000


	//----- nvinfo : EIATTR_MIN_STACK_SIZE
	.align		4
.L_28:
        /*0078*/ 	.byte	0x04, 0x12
        /*007a*/ 	.short	(.L_30 - .L_29)
	.align		4
.L_29:
        /*007c*/ 	.word	index@(_Z22gpu_monte_carlo_curandPfP17curandStateXORWOW)
        /*0080*/ 	.word	0x00000000


	//----- nvinfo : EIATTR_MIN_STACK_SIZE
	.align		4
.L_30:
        /*0084*/ 	.byte	0x04, 0x12
        /*0086*/ 	.short	(.L_32 - .L_31)
	.align		4
.L_31:
        /*0088*/ 	.word	index@(_Z24gpu_monte_carlo_myrand_dPd)
        /*008c*/ 	.word	0x00000000


	//----- nvinfo : EIATTR_MIN_STACK_SIZE
	.align		4
.L_32:
        /*0090*/ 	.byte	0x04, 0x12
        /*0092*/ 	.short	(.L_34 - .L_33)
	.align		4
.L_33:
        /*0094*/ 	.word	index@(_Z22gpu_monte_carlo_myrandPf)
        /*0098*/ 	.word	0x00000000
.L_34:


//--------------------- .nv.compat                --------------------------
	.section	.nv.compat,"",@"SHT_CUDA_COMPAT_INFO"
	.align	4
        /*0000*/ 	.byte	0x02, 0x09, 0x00, 0x00, 0x02, 0x02, 0x01, 0x00, 0x02, 0x05, 0x05, 0x00, 0x03, 0x07, 0x01, 0x01
        /*0010*/ 	.byte	0x02, 0x03, 0x00, 0x00, 0x02, 0x06, 0x01, 0x00, 0x04, 0x0b, 0x08, 0x00, 0x01, 0x00, 0x00, 0x00
        /*0020*/ 	.byte	0x00, 0x00, 0x00, 0x00


//--------------------- .nv.info._Z24gpu_monte_carlo_curand_dPdP17curandStateXORWOW --------------------------
	.section	.nv.info._Z24gpu_monte_carlo_curand_dPdP17curandStateXORWOW,"",@"SHT_CUDA_INFO"
	.sectionflags	@""
	.align	4


	//----- nvinfo : EIATTR_CUDA_API_VERSION
	.align		4
        /*0000*/ 	.byte	0x04, 0x37
        /*0002*/ 	.short	(.L_36 - .L_35)
.L_35:
        /*0004*/ 	.word	0x00000082


	//----- nvinfo : EIATTR_KPARAM_INFO
	.align		4
.L_36:
        /*0008*/ 	.byte	0x04, 0x17
        /*000a*/ 	.short	(.L_38 - .L_37)
.L_37:
        /*000c*/ 	.word	0x00000000
        /*0010*/ 	.short	0x0001
        /*0012*/ 	.short	0x0008
        /*0014*/ 	.byte	0x00, 0xf5, 0x21, 0x00


	//----- nvinfo : EIATTR_KPARAM_INFO
	.align		4
.L_38:
        /*0018*/ 	.byte	0x04, 0x17
        /*001a*/ 	.short	(.L_40 - .L_39)
.L_39:
        /*001c*/ 	.word	0x00000000
        /*0020*/ 	.short	0x0000
        /*0022*/ 	.short	0x0000
        /*0024*/ 	.byte	0x00, 0xf5, 0x21, 0x00


	//----- nvinfo : EIATTR_SPARSE_MMA_MASK
	.align		4
.L_40:
        /*0028*/ 	.byte	0x03, 0x50
        /*002a*/ 	.short	0x0000


	//----- nvinfo : EIATTR_MAXREG_COUNT
	.align		4
        /*002c*/ 	.byte	0x03, 0x1b
        /*002e*/ 	.short	0x00ff


	//----- nvinfo : EIATTR_MERCURY_ISA_VERSION
	.align		4
        /*0030*/ 	.byte	0x03, 0x5f
        /*0032*/ 	.short	0x0101


	//----- nvinfo : EIATTR_VRC_CTA_INIT_COUNT
	.align		4
        /*0034*/ 	.byte	0x02, 0x4a
	.zero		1
	.zero		1


	//----- nvinfo : EIATTR_EXIT_INSTR_OFFSETS
	.align		4
        /*0038*/ 	.byte	0x04, 0x1c
        /*003a*/ 	.short	(.L_42 - .L_41)


	//   ....[0]....
.L_41:
        /*003c*/ 	.word	0x00001710


	//----- nvinfo : EIATTR_CRS_STACK_SIZE
	.align		4
.L_42:
        /*0040*/ 	.byte	0x04, 0x1e
        /*0042*/ 	.short	(.L_44 - .L_43)
.L_43:
        /*0044*/ 	.word	0x00000000


	//----- nvinfo : EIATTR_CBANK_PARAM_SIZE
	.align		4
.L_44:
        /*0048*/ 	.byte	0x03, 0x19
        /*004a*/ 	.short	0x0010


	//----- nvinfo : EIATTR_PARAM_CBANK
	.align		4
        /*004c*/ 	.byte	0x04, 0x0a
        /*004e*/ 	.short	(.L_46 - .L_45)
	.align		4
.L_45:
        /*0050*/ 	.word	index@(.nv.constant0._Z24gpu_monte_carlo_curand_dPdP17curandStateXORWOW)
        /*0054*/ 	.short	0x0380
        /*0056*/ 	.short	0x0010


	//----- nvinfo : EIATTR_SW_WAR
	.align		4
.L_46:
        /*0058*/ 	.byte	0x04, 0x36
        /*005a*/ 	.short	(.L_48 - .L_47)
.L_47:
        /*005c*/ 	.word	0x00000008
.L_48:


//--------------------- .nv.info._Z22gpu_monte_carlo_curandPfP17curandStateXORWOW --------------------------
	.section	.nv.info._Z22gpu_monte_carlo_curandPfP17curandStateXORWOW,"",@"SHT_CUDA_INFO"
	.sectionflags	@""
	.align	4


	//----- nvinfo : EIATTR_CUDA_API_VERSION
	.align		4
        /*0000*/ 	.byte	0x04, 0x37
        /*0002*/ 	.short	(.L_50 - .L_49)
.L_49:
        /*0004*/ 	.word	0x00000082


	//----- nvinfo : EIATTR_KPARAM_INFO
	.align		4
.L_50:
        /*0008*/ 	.byte	0x04, 0x17
        /*000a*/ 	.short	(.L_52 - .L_51)
.L_51:
        /*000c*/ 	.word	0x00000000
        /*0010*/ 	.short	0x0001
        /*0012*/ 	.short	0x0008
        /*0014*/ 	.byte	0x00, 0xf5, 0x21, 0x00


	//----- nvinfo : EIATTR_KPARAM_INFO
	.align		4
.L_52:
        /*0018*/ 	.byte	0x04, 0x17
        /*001a*/ 	.short	(.L_54 - .L_53)
.L_53:
        /*001c*/ 	.word	0x00000000
        /*0020*/ 	.short	0x0000
        /*0022*/ 	.short	0x0000
        /*0024*/ 	.byte	0x00, 0xf5, 0x21, 0x00


	//----- nvinfo : EIATTR_SPARSE_MMA_MASK
	.align		4
.L_54:
        /*0028*/ 	.byte	0x03, 0x50
        /*002a*/ 	.short	0x0000


	//----- nvinfo : EIATTR_MAXREG_COUNT
	.align		4
        /*002c*/ 	.byte	0x03, 0x1b
        /*002e*/ 	.short	0x00ff


	//----- nvinfo : EIATTR_MERCURY_ISA_VERSION
	.align		4
        /*0030*/ 	.byte	0x03, 0x5f
        /*0032*/ 	.short	0x0101


	//----- nvinfo : EIATTR_VRC_CTA_INIT_COUNT
	.align		4
        /*0034*/ 	.byte	0x02, 0x4a
	.zero		1
	.zero		1


	//----- nvinfo : EIATTR_EXIT_INSTR_OFFSETS
	.align		4
        /*0038*/ 	.byte	0x04, 0x1c
        /*003a*/ 	.short	(.L_56 - .L_55)


	//   ....[0]....
.L_55:
        /*003c*/ 	.word	0x00001680


	//----- nvinfo : EIATTR_CRS_STACK_SIZE
	.align		4
.L_56:
        /*0040*/ 	.byte	0x04, 0x1e
        /*0042*/ 	.short	(.L_58 - .L_57)
.L_57:
        /*0044*/ 	.word	0x00000000


	//----- nvinfo : EIATTR_CBANK_PARAM_SIZE
	.align		4
.L_58:
        /*0048*/ 	.byte	0x03, 0x19
        /*004a*/ 	.short	0x0010


	//----- nvinfo : EIATTR_PARAM_CBANK
	.align		4
        /*004c*/ 	.byte	0x04, 0x0a
        /*004e*/ 	.short	(.L_60 - .L_59)
	.align		4
.L_59:
        /*0050*/ 	.word	index@(.nv.constant0._Z22gpu_monte_carlo_curandPfP17curandStateXORWOW)
        /*0054*/ 	.short	0x0380
        /*0056*/ 	.short	0x0010


	//----- nvinfo : EIATTR_SW_WAR
	.align		4
.L_60:
        /*0058*/ 	.byte	0x04, 0x36
        /*005a*/ 	.short	(.L_62 - .L_61)
.L_61:
        /*005c*/ 	.word	0x00000008
.L_62:


//--------------------- .nv.info._Z24gpu_monte_carlo_myrand_dPd --------------------------
	.section	.nv.info._Z24gpu_monte_carlo_myrand_dPd,"",@"SHT_CUDA_INFO"
	.sectionflags	@""
	.align	4


	//----- nvinfo : EIATTR_CUDA_API_VERSION
	.align		4
        /*0000*/ 	.byte	0x04, 0x37
        /*0002*/ 	.short	(.L_64 - .L_63)
.L_63:
        /*0004*/ 	.word	0x00000082


	//----- nvinfo : EIATTR_KPARAM_INFO
	.align		4
.L_64:
        /*0008*/ 	.byte	0x04, 0x17
        /*000a*/ 	.short	(.L_66 - .L_65)
.L_65:
        /*000c*/ 	.word	0x00000000
        /*0010*/ 	.short	0x0000
        /*0012*/ 	.short	0x0000
        /*0014*/ 	.byte	0x00, 0xf5, 0x21, 0x00


	//----- nvinfo : EIATTR_SPARSE_MMA_MASK
	.align		4
.L_66:
        /*0018*/ 	.byte	0x03, 0x50
        /*001a*/ 	.short	0x0000


	//----- nvinfo : EIATTR_MAXREG_COUNT
	.align		4
        /*001c*/ 	.byte	0x03, 0x1b
        /*001e*/ 	.short	0x00ff


	//----- nvinfo : EIATTR_MERCURY_ISA_VERSION
	.align		4
        /*0020*/ 	.byte	0x03, 0x5f
        /*0022*/ 	.short	0x0101


	//----- nvinfo : EIATTR_VRC_CTA_INIT_COUNT
	.align		4
        /*0024*/ 	.byte	0x02, 0x4a
	.zero		1
	.zero		1


	//----- nvinfo : EIATTR_EXIT_INSTR_OFFSETS
	.align		4
        /*0028*/ 	.byte	0x04, 0x1c
        /*002a*/ 	.short	(.L_68 - .L_67)


	//   ....[0]....
.L_67:
        /*002c*/ 	.word	0x00001730


	//----- nvinfo : EIATTR_CRS_STACK_SIZE
	.align		4
.L_68:
        /*0030*/ 	.byte	0x04, 0x1e
        /*0032*/ 	.short	(.L_70 - .L_69)
.L_69:
        /*0034*/ 	.word	0x00000000


	//----- nvinfo : EIATTR_CBANK_PARAM_SIZE
	.align		4
.L_70:
        /*0038*/ 	.byte	0x03, 0x19
        /*003a*/ 	.short	0x0008


	//----- nvinfo : EIATTR_PARAM_CBANK
	.align		4
        /*003c*/ 	.byte	0x04, 0x0a
        /*003e*/ 	.short	(.L_72 - .L_71)
	.align		4
.L_71:
        /*0040*/ 	.word	index@(.nv.constant0._Z24gpu_monte_carlo_myrand_dPd)
        /*0044*/ 	.short	0x0380
        /*0046*/ 	.short	0x0008


	//----- nvinfo : EIATTR_SW_WAR
	.align		4
.L_72:
        /*0048*/ 	.byte	0x04, 0x36
        /*004a*/ 	.short	(.L_74 - .L_73)
.L_73:
        /*004c*/ 	.word	0x00000008
.L_74:


//--------------------- .nv.info._Z22gpu_monte_carlo_myrandPf --------------------------
	.section	.nv.info._Z22gpu_monte_carlo_myrandPf,"",@"SHT_CUDA_INFO"
	.sectionflags	@""
	.align	4


	//----- nvinfo : EIATTR_CUDA_API_VERSION
	.align		4
        /*0000*/ 	.byte	0x04, 0x37
        /*0002*/ 	.short	(.L_76 - .L_75)
.L_75:
        /*0004*/ 	.word	0x00000082


	//----- nvinfo : EIATTR_KPARAM_INFO
	.align		4
.L_76:
        /*0008*/ 	.byte	0x04, 0x17
        /*000a*/ 	.short	(.L_78 - .L_77)
.L_77:
        /*000c*/ 	.word	0x00000000
        /*0010*/ 	.short	0x0000
        /*0012*/ 	.short	0x0000
        /*0014*/ 	.byte	0x00, 0xf5, 0x21, 0x00


	//----- nvinfo : EIATTR_SPARSE_MMA_MASK
	.align		4
.L_78:
        /*0018*/ 	.byte	0x03, 0x50
        /*001a*/ 	.short	0x0000


	//----- nvinfo : EIATTR_MAXREG_COUNT
	.align		4
        /*001c*/ 	.byte	0x03, 0x1b
        /*001e*/ 	.short	0x00ff


	//----- nvinfo : EIATTR_MERCURY_ISA_VERSION
	.align		4
        /*0020*/ 	.byte	0x03, 0x5f
        /*0022*/ 	.short	0x0101


	//----- nvinfo : EIATTR_VRC_CTA_INIT_COUNT
	.align		4
        /*0024*/ 	.byte	0x02, 0x4a
	.zero		1
	.zero		1


	//----- nvinfo : EIATTR_EXIT_INSTR_OFFSETS
	.align		4
        /*0028*/ 	.byte	0x04, 0x1c
        /*002a*/ 	.short	(.L_80 - .L_79)


	//   ....[0]....
.L_79:
        /*002c*/ 	.word	0x000014e0


	//----- nvinfo : EIATTR_CBANK_PARAM_SIZE
	.align		4
.L_80:
        /*0030*/ 	.byte	0x03, 0x19
        /*0032*/ 	.short	0x0008


	//----- nvinfo : EIATTR_PARAM_CBANK
	.align		4
        /*0034*/ 	.byte	0x04, 0x0a
        /*0036*/ 	.short	(.L_82 - .L_81)
	.align		4
.L_81:
        /*0038*/ 	.word	index@(.nv.constant0._Z22gpu_monte_carlo_myrandPf)
        /*003c*/ 	.short	0x0380
        /*003e*/ 	.short	0x0008


	//----- nvinfo : EIATTR_SW_WAR
	.align		4
.L_82:
        /*0040*/ 	.byte	0x04, 0x36
        /*0042*/ 	.short	(.L_84 - .L_83)
.L_83:
        /*0044*/ 	.word	0x00000008
.L_84:


//--------------------- .nv.callgraph             --------------------------
	.section	.nv.callgraph,"",@"SHT_CUDA_CALLGRAPH"
	.align	4
	.sectionentsize	8
	.align		4
        /*0000*/ 	.word	0x00000000
	.align		4
        /*0004*/ 	.word	0xffffffff
	.align		4
        /*0008*/ 	.word	0x00000000
	.align		4
        /*000c*/ 	.word	0xfffffffe
	.align		4
        /*0010*/ 	.word	0x00000000
	.align		4
        /*0014*/ 	.word	0xfffffffd
	.align		4
        /*0018*/ 	.word	0x00000000
	.align		4
        /*001c*/ 	.word	0xfffffffc


//--------------------- .nv.constant4             --------------------------
	.section	.nv.constant4,"a",@progbits
	.align	8
	.align		8
.nv.constant4:
        /*0000*/ 	.dword	precalc_xorwow_matrix
	.align		8
        /*0008*/ 	.dword	precalc_xorwow_offset_matrix
	.align		8
        /*0010*/ 	.dword	mrg32k3aM1
	.align		8
        /*0018*/ 	.dword	mrg32k3aM2
	.align		8
        /*0020*/ 	.dword	mrg32k3aM1SubSeq
	.align		8
        /*0028*/ 	.dword	mrg32k3aM2SubSeq
	.align		8
        /*0030*/ 	.dword	mrg32k3aM1Seq
	.align		8
        /*0038*/ 	.dword	mrg32k3aM2Seq


//--------------------- .nv.constant3             --------------------------
	.section	.nv.constant3,"a",@progbits
	.align	8
.nv.constant3:
	.type		__cr_lgamma_table,@object
	.size		__cr_lgamma_table,(.L_8 - __cr_lgamma_table)
__cr_lgamma_table:
        /*0000*/ 	.byte	0x00, 0x00, 0x00, 0x00, 0x00, 0x00, 0x00, 0x00, 0x00, 0x00, 0x00, 0x00, 0x00, 0x00, 0x00, 0x00
        /*0010*/ 	.byte	0xef, 0x39, 0xfa, 0xfe, 0x42, 0x2e, 0xe6, 0x3f, 0x02, 0x20, 0x2a, 0xfa, 0x0b, 0xab, 0xfc, 0x3f
        /*0020*/ 	.byte	0xf9, 0x2c, 0x92, 0x7c, 0xa7, 0x6c, 0x09, 0x40, 0xc9, 0x79, 0x44, 0x3c, 0x64, 0x26, 0x13, 0x40
        /*0030*/ 	.byte	0xca, 0x01, 0xcf, 0x3a, 0x27, 0x51, 0x1a, 0x40, 0x30, 0xcc, 0x2d, 0xf3, 0xe1, 0x0c, 0x21, 0x40
        /*0040*/ 	.byte	0x0d, 0xb7, 0xfc, 0x82, 0x8e, 0x35, 0x25, 0x40
.L_8:


//--------------------- .text._Z24gpu_monte_carlo_curand_dPdP17curandStateXORWOW --------------------------
	.section	.text._Z24gpu_monte_carlo_curand_dPdP17curandStateXORWOW,"ax",@progbits
	.align	128
        .global         _Z24gpu_monte_carlo_curand_dPdP17curandStateXORWOW
        .type           _Z24gpu_monte_carlo_curand_dPdP17curandStateXORWOW,@function
        .size           _Z24gpu_monte_carlo_curand_dPdP17curandStateXORWOW,(.L_x_46 - _Z24gpu_monte_carlo_curand_dPdP17curandStateXORWOW)
        .other          _Z24gpu_monte_carlo_curand_dPdP17curandStateXORWOW,@"STO_CUDA_ENTRY STV_DEFAULT"
_Z24gpu_monte_carlo_curand_dPdP17curandStateXORWOW:
.text._Z24gpu_monte_carlo_curand_dPdP17curandStateXORWOW:
[----:B------:R-:W-:Y:S01]  /*0000*/  LDC R1, c[0x0][0x37c] ;  /* 0x0000df00ff017b82 */ /* 0x000fe20000000800 */
[----:B------:R-:W0:Y:S07]  /*0010*/  S2R R0, SR_TID.X ;  /* 0x0000000000007919 */ /* 0x000e2e0000002100 */
[----:B------:R-:W1:Y:S01]  /*0020*/  LDC.64 R8, c[0x0][0x388] ;  /* 0x0000e200ff087b82 */ /* 0x000e620000000a00 */
[----:B------:R-:W0:Y:S01]  /*0030*/  LDCU UR4, c[0x0][0x360] ;  /* 0x00006c00ff0477ac */ /* 0x000e220008000800 */
[----:B------:R-:W-:Y:S01]  /*0040*/  IMAD.MOV.U32 R10, RZ, RZ, 0x3198c20f ;  /* 0x3198c20fff0a7424 */ /* 0x000fe200078e00ff */
[----:B------:R-:W0:Y:S01]  /*0050*/  S2R R3, SR_CTAID.X ;  /* 0x0000000000037919 */ /* 0x000e220000002500 */
[----:B------:R-:W-:Y:S01]  /*0060*/  IMAD.MOV.U32 R11, RZ, RZ, 0x5efdb30c ;  /* 0x5efdb30cff0b7424 */ /* 0x000fe200078e00ff */
[----:B------:R-:W2:Y:S01]  /*0070*/  LDCU.64 UR6, c[0x0][0x358] ;  /* 0x00006b00ff0677ac */ /* 0x000ea20008000a00 */
[----:B------:R-:W-:Y:S01]  /*0080*/  IMAD.MOV.U32 R12, RZ, RZ, 0x423bb012 ;  /* 0x423bb012ff0c7424 */ /* 0x000fe200078e00ff */
[----:B------:R-:W-:Y:S01]  /*0090*/  BSSY.RECONVERGENT B0, `(.L_x_0) ;  /* 0x00000ea000007945 */ /* 0x000fe20003800200 */
[----:B------:R-:W-:-:S02]  /*00a0*/  IMAD.MOV.U32 R13, RZ, RZ, -0x75bd8fc ;  /* 0xf8a42704ff0d7424 */ /* 0x000fc400078e00ff */
[----:B------:R-:W-:Y:S02]  /*00b0*/  IMAD.MOV.U32 R14, RZ, RZ, -0x23270784 ;  /* 0xdcd8f87cff0e7424 */ /* 0x000fe400078e00ff */
[----:B------:R-:W-:Y:S02]  /*00c0*/  IMAD.MOV.U32 R15, RZ, RZ, 0x57fa2510 ;  /* 0x57fa2510ff0f7424 */ /* 0x000fe400078e00ff */
[----:B------:R-:W-:Y:S02]  /*00d0*/  IMAD.MOV.U32 R5, RZ, RZ, -0x75bd8fc ;  /* 0xf8a42704ff057424 */ /* 0x000fe400078e00ff */
[----:B------:R-:W-:Y:S02]  /*00e0*/  IMAD.MOV.U32 R4, RZ, RZ, 0x423bb012 ;  /* 0x423bb012ff047424 */ /* 0x000fe400078e00ff */
[----:B------:R-:W-:Y:S02]  /*00f0*/  IMAD.MOV.U32 R7, RZ, RZ, 0x57fa2510 ;  /* 0x57fa2510ff077424 */ /* 0x000fe400078e00ff */
[----:B------:R-:W-:-:S02]  /*0100*/  IMAD.MOV.U32 R6, RZ, RZ, -0x23270784 ;  /* 0xdcd8f87cff067424 */ /* 0x000fc400078e00ff */
[----:B0-----:R-:W-:Y:S02]  /*0110*/  IMAD R0, R3, UR4, R0 ;  /* 0x0000000403007c24 */ /* 0x001fe4000f8e0200 */
[----:B------:R-:W-:Y:S02]  /*0120*/  IMAD.MOV.U32 R3, RZ, RZ, 0x5efdb30c ;  /* 0x5efdb30cff037424 */ /* 0x000fe400078e00ff */
[C---:B-1----:R-:W-:Y:S01]  /*0130*/  IMAD.WIDE.U32 R8, R0.reuse, 0x30, R8 ;  /* 0x0000003000087825 */ /* 0x042fe200078e0008 */
[----:B------:R-:W-:-:S04]  /*0140*/  ISETP.NE.AND P0, PT, R0, RZ, PT ;  /* 0x000000ff0000720c */ /* 0x000fc80003f05270 */
[----:B--2---:R0:W-:Y:S04]  /*0150*/  STG.E.64 desc[UR6][R8.64], R10 ;  /* 0x0000000a08007986 */ /* 0x0041e8000c101b06 */
[----:B------:R0:W-:Y:S04]  /*0160*/  STG.E.64 desc[UR6][R8.64+0x8], R12 ;  /* 0x0000080c08007986 */ /* 0x0001e8000c101b06 */
[----:B------:R0:W-:Y:S01]  /*0170*/  STG.E.64 desc[UR6][R8.64+0x10], R14 ;  /* 0x0000100e08007986 */ /* 0x0001e2000c101b06 */
[----:B------:R-:W-:Y:S05]  /*0180*/  @!P0 BRA `(.L_x_1) ;  /* 0x0000000c00688947 */ /* 0x000fea0003800000 */
[----:B------:R-:W-:Y:S02]  /*0190*/  IMAD.MOV.U32 R2, RZ, RZ, RZ ;  /* 0x000000ffff027224 */ /* 0x000fe400078e00ff */
[----:B0-----:R-:W-:Y:S02]  /*01a0*/  IMAD.MOV.U32 R12, RZ, RZ, R0 ;  /* 0x000000ffff0c7224 */ /* 0x001fe400078e0000 */
[----:B------:R-:W-:Y:S02]  /*01b0*/  IMAD.MOV.U32 R13, RZ, RZ, RZ ;  /* 0x000000ffff0d7224 */ /* 0x000fe400078e00ff */
[----:B------:R-:W-:Y:S02]  /*01c0*/  IMAD.MOV.U32 R3, RZ, RZ, 0x5efdb30c ;  /* 0x5efdb30cff037424 */ /* 0x000fe400078e00ff */
[----:B------:R-:W-:Y:S02]  /*01d0*/  IMAD.MOV.U32 R4, RZ, RZ, 0x423bb012 ;  /* 0x423bb012ff047424 */ /* 0x000fe400078e00ff */
[----:B------:R-:W-:-:S02]  /*01e0*/  IMAD.MOV.U32 R5, RZ, RZ, -0x75bd8fc ;  /* 0xf8a42704ff057424 */ /* 0x000fc400078e00ff */
[----:B------:R-:W-:Y:S02]  /*01f0*/  IMAD.MOV.U32 R6, RZ, RZ, -0x23270784 ;  /* 0xdcd8f87cff067424 */ /* 0x000fe400078e00ff */
[----:B------:R-:W-:-:S07]  /*0200*/  IMAD.MOV.U32 R7, RZ, RZ, 0x57fa2510 ;  /* 0x57fa2510ff077424 */ /* 0x000fce00078e00ff */
.L_x_7:
[----:B------:R-:W-:Y:S01]  /*0210*/  LOP3.LUT R8, R12, 0x3, RZ, 0xc0, !PT ;  /* 0x000000030c087812 */ /* 0x000fe200078ec0ff */
[----:B------:R-:W-:Y:S03]  /*0220*/  BSSY.RECONVERGENT B1, `(.L_x_2) ;  /* 0x00000ca000017945 */ /* 0x000fe60003800200 */
[----:B------:R-:W-:-:S04]  /*0230*/  ISETP.NE.U32.AND P0, PT, R8, RZ, PT ;  /* 0x000000ff0800720c */ /* 0x000fc80003f05070 */
[----:B------:R-:W-:-:S13]  /*0240*/  ISETP.NE.AND.EX P0, PT, RZ, RZ, PT, P0 ;  /* 0x000000ffff00720c */ /* 0x000fda0003f05300 */
[----:B0-----:R-:W-:Y:S05]  /*0250*/  @!P0 BRA `(.L_x_3) ;  /* 0x0000000c00188947 */ /* 0x001fea0003800000 */
[----:B------:R-:W0:Y:S01]  /*0260*/  LDC.64 R8, c[0x4][RZ] ;  /* 0x01000000ff087b82 */ /* 0x000e220000000a00 */
[----:B------:R-:W-:Y:S02]  /*0270*/  IMAD.MOV.U32 R14, RZ, RZ, RZ ;  /* 0x000000ffff0e7224 */ /* 0x000fe400078e00ff */
[----:B0-----:R-:W-:-:S07]  /*0280*/  IMAD.WIDE.U32 R8, R2, 0xc80, R8 ;  /* 0x00000c8002087825 */ /* 0x001fce00078e0008 */
.L_x_6:
[----:B------:R-:W-:Y:S01]  /*0290*/  IMAD.MOV.U32 R15, RZ, RZ, RZ ;  /* 0x000000ffff0f7224 */ /* 0x000fe200078e00ff */
[----:B0-----:R-:W-:Y:S02]  /*02a0*/  CS2R R6, SRZ ;  /* 0x0000000000067805 */ /* 0x001fe4000001ff00 */
[----:B------:R-:W-:Y:S01]  /*02b0*/  CS2R R4, SRZ ;  /* 0x0000000000047805 */ /* 0x000fe2000001ff00 */
[----:B------:R-:W-:-:S07]  /*02c0*/  IMAD.MOV.U32 R3, RZ, RZ, RZ ;  /* 0x000000ffff037224 */ /* 0x000fce00078e00ff */
.L_x_5:
[----:B------:R-:W0:Y:S02]  /*02d0*/  LDC.64 R10, c[0x0][0x388] ;  /* 0x0000e200ff0a7b82 */ /* 0x000e240000000a00 */
[----:B0-----:R-:W-:-:S04]  /*02e0*/  IMAD.WIDE.U32 R10, R0, 0x30, R10 ;  /* 0x00000030000a7825 */ /* 0x001fc800078e000a */
[----:B------:R-:W-:-:S05]  /*02f0*/  IMAD.WIDE.U32 R10, R15, 0x4, R10 ;  /* 0x000000040f0a7825 */ /* 0x000fca00078e000a */
[----:B------:R0:W5:Y:S01]  /*0300*/  LDG.E R16, desc[UR6][R10.64+0x4] ;  /* 0x000004060a107981 */ /* 0x000162000c1e1900 */
[----:B------:R-:W-:-:S07]  /*0310*/  IMAD.MOV.U32 R17, RZ, RZ, RZ ;  /* 0x000000ffff117224 */ /* 0x000fce00078e00ff */
.L_x_4:
[----:B-----5:R-:W-:Y:S01]  /*0320*/  SHF.R.U32.HI R23, RZ, R17, R16 ;  /* 0x00000011ff177219 */ /* 0x020fe20000011610 */
[----:B0-----:R-:W-:-:S03]  /*0330*/  IMAD.SHL.U32 R10, R15, 0x20, RZ ;  /* 0x000000200f0a7824 */ /* 0x001fc600078e00ff */
[----:B------:R-:W-:Y:S01]  /*0340*/  LOP3.LUT R11, R23, 0x1, RZ, 0xc0, !PT ;  /* 0x00000001170b7812 */ /* 0x000fe200078ec0ff */
[----:B------:R-:W-:-:S03]  /*0350*/  IMAD.IADD R10, R10, 0x1, R17 ;  /* 0x000000010a0a7824 */ /* 0x000fc600078e0211 */
[----:B------:R-:W-:Y:S01]  /*0360*/  ISETP.NE.U32.AND P0, PT, R11, 0x1, PT ;  /* 0x000000010b00780c */ /* 0x000fe20003f05070 */
[----:B------:R-:W-:-:S03]  /*0370*/  IMAD R11, R10, 0x5, RZ ;  /* 0x000000050a0b7824 */ /* 0x000fc600078e02ff */
[----:B------:R-:W-:Y:S01]  /*0380*/  R2P PR, R23, 0x7e ;  /* 0x0000007e17007804 */ /* 0x000fe20000000000 */
[----:B------:R-:W-:-:S08]  /*0390*/  IMAD.WIDE.U32 R10, R11, 0x4, R8 ;  /* 0x000000040b0a7825 */ /* 0x000fd000078e0008 */
[----:B------:R-:W2:Y:S04]  /*03a0*/  @!P0 LDG.E R20, desc[UR6][R10.64+0x10] ;  /* 0x000010060a148981 */ /* 0x000ea8000c1e1900 */
[----:B------:R-:W3:Y:S04]  /*03b0*/  @P1 LDG.E R22, desc[UR6][R10.64+0x24] ;  /* 0x000024060a161981 */ /* 0x000ee8000c1e1900 */
[----:B------:R-:W4:Y:S04]  /*03c0*/  @P2 LDG.E R24, desc[UR6][R10.64+0x38] ;  /* 0x000038060a182981 */ /* 0x000f28000c1e1900 */
[----:B------:R-:W4:Y:S04]  /*03d0*/  @P3 LDG.E R26, desc[UR6][R10.64+0x4c] ;  /* 0x00004c060a1a3981 */ /* 0x000f28000c1e1900 */
[----:B------:R-:W4:Y:S04]  /*03e0*/  @P4 LDG.E R28, desc[UR6][R10.64+0x60] ;  /* 0x000060060a1c4981 */ /* 0x000f28000c1e1900 */
[----:B------:R-:W4:Y:S04]  /*03f0*/  @!P0 LDG.E R18, desc[UR6][R10.64] ;  /* 0x000000060a128981 */ /* 0x000f28000c1e1900 */
[----:B------:R-:W4:Y:S04]  /*0400*/  @!P0 LDG.E R19, desc[UR6][R10.64+0x4] ;  /* 0x000004060a138981 */ /* 0x000f28000c1e1900 */
[----:B------:R-:W4:Y:S04]  /*0410*/  @P5 LDG.E R21, desc[UR6][R10.64+0x74] ;  /* 0x000074060a155981 */ /* 0x000f28000c1e1900 */
[----:B------:R-:W4:Y:S04]  /*0420*/  @P1 LDG.E R25, desc[UR6][R10.64+0x20] ;  /* 0x000020060a191981 */ /* 0x000f28000c1e1900 */
[----:B------:R-:W4:Y:S01]  /*0430*/  @P3 LDG.E R27, desc[UR6][R10.64+0x48] ;  /* 0x000048060a1b3981 */ /* 0x000f22000c1e1900 */
[----:B--2---:R-:W-:-:S03]  /*0440*/  @!P0 LOP3.LUT R7, R7, R20, RZ, 0x3c, !PT ;  /* 0x0000001407078212 */ /* 0x004fc600078e3cff */
[----:B------:R-:W2:Y:S01]  /*0450*/  @P1 LDG.E R20, desc[UR6][R10.64+0x14] ;  /* 0x000014060a141981 */ /* 0x000ea2000c1e1900 */
[----:B---3--:R-:W-:-:S03]  /*0460*/  @P1 LOP3.LUT R7, R7, R22, RZ, 0x3c, !PT ;  /* 0x0000001607071212 */ /* 0x008fc600078e3cff */
[----:B------:R-:W3:Y:S01]  /*0470*/  @P1 LDG.E R22, desc[UR6][R10.64+0x1c] ;  /* 0x00001c060a161981 */ /* 0x000ee2000c1e1900 */
[----:B----4-:R-:W-:-:S03]  /*0480*/  @P2 LOP3.LUT R7, R7, R24, RZ, 0x3c, !PT ;  /* 0x0000001807072212 */ /* 0x010fc600078e3cff */
[----:B------:R-:W4:Y:S01]  /*0490*/  @P2 LDG.E R24, desc[UR6][R10.64+0x28] ;  /* 0x000028060a182981 */ /* 0x000f22000c1e1900 */
[----:B------:R-:W-:-:S03]  /*04a0*/  @P3 LOP3.LUT R7, R7, R26, RZ, 0x3c, !PT ;  /* 0x0000001a07073212 */ /* 0x000fc600078e3cff */
[----:B------:R-:W3:Y:S01]  /*04b0*/  @P6 LDG.E R26, desc[UR6][R10.64+0x88] ;  /* 0x000088060a1a6981 */ /* 0x000ee2000c1e1900 */
[----:B------:R-:W-:Y:S02]  /*04c0*/  @P4 LOP3.LUT R7, R7, R28, RZ, 0x3c, !PT ;  /* 0x0000001c07074212 */ /* 0x000fe400078e3cff */
[----:B------:R-:W-:Y:S02]  /*04d0*/  @!P0 LOP3.LUT R3, R3, R18, RZ, 0x3c, !PT ;  /* 0x0000001203038212 */ /* 0x000fe400078e3cff */
[----:B------:R-:W3:Y:S01]  /*04e0*/  @!P0 LDG.E R18, desc[UR6][R10.64+0x8] ;  /* 0x000008060a128981 */ /* 0x000ee2000c1e1900 */
[----:B------:R-:W-:-:S03]  /*04f0*/  @!P0 LOP3.LUT R4, R4, R19, RZ, 0x3c, !PT ;  /* 0x0000001304048212 */ /* 0x000fc600078e3cff */
[----:B------:R-:W3:Y:S01]  /*0500*/  @!P0 LDG.E R19, desc[UR6][R10.64+0xc] ;  /* 0x00000c060a138981 */ /* 0x000ee2000c1e1900 */
[----:B------:R-:W-:-:S03]  /*0510*/  @P5 LOP3.LUT R7, R7, R21, RZ, 0x3c, !PT ;  /* 0x0000001507075212 */ /* 0x000fc600078e3cff */
[----:B------:R-:W3:Y:S01]  /*0520*/  @P1 LDG.E R21, desc[UR6][R10.64+0x18] ;  /* 0x000018060a151981 */ /* 0x000ee2000c1e1900 */
[----:B--2---:R-:W-:-:S03]  /*0530*/  @P1 LOP3.LUT R3, R3, R20, RZ, 0x3c, !PT ;  /* 0x0000001403031212 */ /* 0x004fc600078e3cff */
[----:B------:R-:W2:Y:S01]  /*0540*/  @P3 LDG.E R20, desc[UR6][R10.64+0x3c] ;  /* 0x00003c060a143981 */ /* 0x000ea2000c1e1900 */
[----:B----4-:R-:W-:-:S03]  /*0550*/  @P2 LOP3.LUT R3, R3, R24, RZ, 0x3c, !PT ;  /* 0x0000001803032212 */ /* 0x010fc600078e3cff */
[----:B------:R-:W4:Y:S01]  /*0560*/  @P4 LDG.E R24, desc[UR6][R10.64+0x50] ;  /* 0x000050060a184981 */ /* 0x000f22000c1e1900 */
[----:B---3--:R-:W-:-:S03]  /*0570*/  @!P0 LOP3.LUT R5, R5, R18, RZ, 0x3c, !PT ;  /* 0x0000001205058212 */ /* 0x008fc600078e3cff */
[----:B------:R-:W3:Y:S01]  /*0580*/  @P2 LDG.E R18, desc[UR6][R10.64+0x30] ;  /* 0x000030060a122981 */ /* 0x000ee2000c1e1900 */
[----:B------:R-:W-:-:S03]  /*0590*/  @!P0 LOP3.LUT R6, R6, R19, RZ, 0x3c, !PT ;  /* 0x0000001306068212 */ /* 0x000fc600078e3cff */
[----:B------:R-:W3:Y:S01]  /*05a0*/  @P2 LDG.E R19, desc[UR6][R10.64+0x2c] ;  /* 0x00002c060a132981 */ /* 0x000ee2000c1e1900 */
[----:B------:R-:W-:-:S03]  /*05b0*/  @P1 LOP3.LUT R4, R4, R21, RZ, 0x3c, !PT ;  /* 0x0000001504041212 */ /* 0x000fc600078e3cff */
[----:B------:R-:W3:Y:S01]  /*05c0*/  @P2 LDG.E R21, desc[UR6][R10.64+0x34] ;  /* 0x000034060a152981 */ /* 0x000ee2000c1e1900 */
[----:B------:R-:W-:Y:S02]  /*05d0*/  @P1 LOP3.LUT R5, R5, R22, RZ, 0x3c, !PT ;  /* 0x0000001605051212 */ /* 0x000fe400078e3cff */
[----:B------:R-:W-:Y:S01]  /*05e0*/  @P1 LOP3.LUT R6, R6, R25, RZ, 0x3c, !PT ;  /* 0x0000001906061212 */ /* 0x000fe200078e3cff */
[----:B------:R-:W3:Y:S04]  /*05f0*/  @P3 LDG.E R22, desc[UR6][R10.64+0x44] ;  /* 0x000044060a163981 */ /* 0x000ee8000c1e1900 */
[----:B------:R-:W3:Y:S01]  /*0600*/  @P3 LDG.E R25, desc[UR6][R10.64+0x40] ;  /* 0x000040060a193981 */ /* 0x000ee2000c1e1900 */
[----:B--2---:R-:W-:-:S03]  /*0610*/  @P3 LOP3.LUT R3, R3, R20, RZ, 0x3c, !PT ;  /* 0x0000001403033212 */ /* 0x004fc600078e3cff */
[----:B------:R-:W2:Y:S01]  /*0620*/  @P5 LDG.E R20, desc[UR6][R10.64+0x64] ;  /* 0x000064060a145981 */ /* 0x000ea2000c1e1900 */
[----:B----4-:R-:W-:-:S03]  /*0630*/  @P4 LOP3.LUT R3, R3, R24, RZ, 0x3c, !PT ;  /* 0x0000001803034212 */ /* 0x010fc600078e3cff */
[----:B------:R-:W4:Y:S01]  /*0640*/  @P6 LDG.E R24, desc[UR6][R10.64+0x78] ;  /* 0x000078060a186981 */ /* 0x000f22000c1e1900 */
[----:B---3--:R-:W-:-:S03]  /*0650*/  @P2 LOP3.LUT R5, R5, R18, RZ, 0x3c, !PT ;  /* 0x0000001205052212 */ /* 0x008fc600078e3cff */
[----:B------:R-:W3:Y:S01]  /*0660*/  @P4 LDG.E R18, desc[UR6][R10.64+0x58] ;  /* 0x000058060a124981 */ /* 0x000ee2000c1e1900 */
[----:B------:R-:W-:-:S03]  /*0670*/  @P2 LOP3.LUT R4, R4, R19, RZ, 0x3c, !PT ;  /* 0x0000001304042212 */ /* 0x000fc600078e3cff */
[----:B------:R-:W3:Y:S01]  /*0680*/  @P4 LDG.E R19, desc[UR6][R10.64+0x54] ;  /* 0x000054060a134981 */ /* 0x000ee2000c1e1900 */
[----:B------:R-:W-:-:S03]  /*0690*/  @P2 LOP3.LUT R6, R6, R21, RZ, 0x3c, !PT ;  /* 0x0000001506062212 */ /* 0x000fc600078e3cff */
[----:B------:R-:W3:Y:S01]  /*06a0*/  @P4 LDG.E R21, desc[UR6][R10.64+0x5c] ;  /* 0x00005c060a154981 */ /* 0x000ee2000c1e1900 */
[----:B------:R-:W-:Y:S02]  /*06b0*/  @P3 LOP3.LUT R5, R5, R22, RZ, 0x3c, !PT ;  /* 0x0000001605053212 */ /* 0x000fe400078e3cff */
[----:B------:R-:W-:Y:S01]  /*06c0*/  @P3 LOP3.LUT R6, R6, R27, RZ, 0x3c, !PT ;  /* 0x0000001b06063212 */ /* 0x000fe200078e3cff */
[----:B------:R-:W3:Y:S01]  /*06d0*/  @P5 LDG.E R22, desc[UR6][R10.64+0x6c] ;  /* 0x00006c060a165981 */ /* 0x000ee2000c1e1900 */
[----:B------:R-:W-:-:S03]  /*06e0*/  @P3 LOP3.LUT R4, R4, R25, RZ, 0x3c, !PT ;  /* 0x0000001904043212 */ /* 0x000fc600078e3cff */
[----:B------:R-:W3:Y:S04]  /*06f0*/  @P5 LDG.E R25, desc[UR6][R10.64+0x68] ;  /* 0x000068060a195981 */ /* 0x000ee8000c1e1900 */
[----:B------:R-:W3:Y:S01]  /*0700*/  @P5 LDG.E R27, desc[UR6][R10.64+0x70] ;  /* 0x000070060a1b5981 */ /* 0x000ee2000c1e1900 */
[----:B------:R-:W-:Y:S02]  /*0710*/  LOP3.LUT P0, RZ, R23, 0x80, RZ, 0xc0, !PT ;  /* 0x0000008017ff7812 */ /* 0x000fe4000780c0ff */
[----:B--2---:R-:W-:-:S11]  /*0720*/  @P5 LOP3.LUT R3, R3, R20, RZ, 0x3c, !PT ;  /* 0x0000001403035212 */ /* 0x004fd600078e3cff */
        /* <DEDUP_REMOVED lines=15> */
[----:B------:R-:W-:Y:S02]  /*0820*/  @P6 LOP3.LUT R7, R7, R26, RZ, 0x3c, !PT ;  /* 0x0000001a07076212 */ /* 0x000fe400078e3cff */
[----:B--2---:R-:W-:Y:S02]  /*0830*/  @P0 LOP3.LUT R3, R3, R20, RZ, 0x3c, !PT ;  /* 0x0000001403030212 */ /* 0x004fe400078e3cff */
[----:B----4-:R-:W-:Y:S02]  /*0840*/  @P0 LOP3.LUT R7, R7, R24, RZ, 0x3c, !PT ;  /* 0x0000001807070212 */ /* 0x010fe400078e3cff */
[----:B---3--:R-:W-:Y:S02]  /*0850*/  @P6 LOP3.LUT R5, R5, R18, RZ, 0x3c, !PT ;  /* 0x0000001205056212 */ /* 0x008fe400078e3cff */
[----:B------:R-:W-:Y:S02]  /*0860*/  @P6 LOP3.LUT R4, R4, R19, RZ, 0x3c, !PT ;  /* 0x0000001304046212 */ /* 0x000fe400078e3cff */
[----:B------:R-:W-:-:S02]  /*0870*/  @P6 LOP3.LUT R6, R6, R21, RZ, 0x3c, !PT ;  /* 0x0000001506066212 */ /* 0x000fc400078e3cff */
[----:B------:R-:W-:Y:S02]  /*0880*/  @P0 LOP3.LUT R5, R5, R22, RZ, 0x3c, !PT ;  /* 0x0000001605050212 */ /* 0x000fe400078e3cff */
[----:B------:R-:W-:Y:S02]  /*0890*/  @P0 LOP3.LUT R4, R4, R25, RZ, 0x3c, !PT ;  /* 0x0000001904040212 */ /* 0x000fe400078e3cff */
[----:B------:R-:W-:Y:S02]  /*08a0*/  @P0 LOP3.LUT R6, R6, R27, RZ, 0x3c, !PT ;  /* 0x0000001b06060212 */ /* 0x000fe400078e3cff */
[----:B------:R-:W-:-:S13]  /*08b0*/  R2P PR, R23.B1, 0x7f ;  /* 0x0000007f17007804 */ /* 0x000fda0000001000 */
[----:B------:R-:W2:Y:S04]  /*08c0*/  @P0 LDG.E R18, desc[UR6][R10.64+0xa0] ;  /* 0x0000a0060a120981 */ /* 0x000ea8000c1e1900 */
[----:B------:R-:W3:Y:S04]  /*08d0*/  @P0 LDG.E R20, desc[UR6][R10.64+0xa8] ;  /* 0x0000a8060a140981 */ /* 0x000ee8000c1e1900 */
[----:B------:R-:W4:Y:S04]  /*08e0*/  @P1 LDG.E R22, desc[UR6][R10.64+0xbc] ;  /* 0x0000bc060a161981 */ /* 0x000f28000c1e1900 */
[----:B------:R-:W4:Y:S04]  /*08f0*/  @P1 LDG.E R24, desc[UR6][R10.64+0xc4] ;  /* 0x0000c4060a181981 */ /* 0x000f28000c1e1900 */
[----:B------:R-:W4:Y:S04]  /*0900*/  @P0 LDG.E R19, desc[UR6][R10.64+0xa4] ;  /* 0x0000a4060a130981 */ /* 0x000f28000c1e1900 */
[----:B------:R-:W4:Y:S04]  /*0910*/  @P0 LDG.E R21, desc[UR6][R10.64+0xac] ;  /* 0x0000ac060a150981 */ /* 0x000f28000c1e1900 */
[----:B------:R-:W4:Y:S04]  /*0920*/  @P1 LDG.E R25, desc[UR6][R10.64+0xb8] ;  /* 0x0000b8060a191981 */ /* 0x000f28000c1e1900 */
[----:B------:R-:W4:Y:S04]  /*0930*/  @P2 LDG.E R26, desc[UR6][R10.64+0xc8] ;  /* 0x0000c8060a1a2981 */ /* 0x000f28000c1e1900 */
[----:B------:R-:W4:Y:S04]  /*0940*/  @P1 LDG.E R27, desc[UR6][R10.64+0xc0] ;  /* 0x0000c0060a1b1981 */ /* 0x000f28000c1e1900 */
[----:B------:R-:W4:Y:S01]  /*0950*/  @P3 LDG.E R28, desc[UR6][R10.64+0xec] ;  /* 0x0000ec060a1c3981 */ /* 0x000f22000c1e1900 */
[----:B--2---:R-:W-:-:S03]  /*0960*/  @P0 LOP3.LUT R3, R3, R18, RZ, 0x3c, !PT ;  /* 0x0000001203030212 */ /* 0x004fc600078e3cff */
[----:B------:R-:W2:Y:S01]  /*0970*/  @P0 LDG.E R18, desc[UR6][R10.64+0xb0] ;  /* 0x0000b0060a120981 */ /* 0x000ea2000c1e1900 */
[----:B---3--:R-:W-:-:S03]  /*0980*/  @P0 LOP3.LUT R5, R5, R20, RZ, 0x3c, !PT ;  /* 0x0000001405050212 */ /* 0x008fc600078e3cff */
[----:B------:R-:W3:Y:S01]  /*0990*/  @P1 LDG.E R20, desc[UR6][R10.64+0xb4] ;  /* 0x0000b4060a141981 */ /* 0x000ee2000c1e1900 */
[----:B----4-:R-:W-:-:S03]  /*09a0*/  @P1 LOP3.LUT R5, R5, R22, RZ, 0x3c, !PT ;  /* 0x0000001605051212 */ /* 0x010fc600078e3cff */
[----:B------:R-:W4:Y:S01]  /*09b0*/  @P2 LDG.E R22, desc[UR6][R10.64+0xd8] ;  /* 0x0000d8060a162981 */ /* 0x000f22000c1e1900 */
[----:B------:R-:W-:-:S03]  /*09c0*/  @P0 LOP3.LUT R4, R4, R19, RZ, 0x3c, !PT ;  /* 0x0000001304040212 */ /* 0x000fc600078e3cff */
[----:B------:R-:W4:Y:S01]  /*09d0*/  @P2 LDG.E R19, desc[UR6][R10.64+0xcc] ;  /* 0x0000cc060a132981 */ /* 0x000f22000c1e1900 */
[----:B------:R-:W-:-:S03]  /*09e0*/  @P0 LOP3.LUT R6, R6, R21, RZ, 0x3c, !PT ;  /* 0x0000001506060212 */ /* 0x000fc600078e3cff */
[----:B------:R-:W4:Y:S01]  /*09f0*/  @P2 LDG.E R21, desc[UR6][R10.64+0xd4] ;  /* 0x0000d4060a152981 */ /* 0x000f22000c1e1900 */
[----:B------:R-:W-:-:S03]  /*0a00*/  @P1 LOP3.LUT R4, R4, R25, RZ, 0x3c, !PT ;  /* 0x0000001904041212 */ /* 0x000fc600078e3cff */
[----:B------:R-:W4:Y:S01]  /*0a10*/  @P3 LDG.E R25, desc[UR6][R10.64+0xe8] ;  /* 0x0000e8060a193981 */ /* 0x000f22000c1e1900 */
[----:B--2---:R-:W-:-:S03]  /*0a20*/  @P0 LOP3.LUT R7, R7, R18, RZ, 0x3c, !PT ;  /* 0x0000001207070212 */ /* 0x004fc600078e3cff */
[----:B------:R-:W2:Y:S01]  /*0a30*/  @P4 LDG.E R18, desc[UR6][R10.64+0xf0] ;  /* 0x0000f0060a124981 */ /* 0x000ea2000c1e1900 */
[----:B------:R-:W-:-:S03]  /*0a40*/  @P1 LOP3.LUT R7, R7, R24, RZ, 0x3c, !PT ;  /* 0x0000001807071212 */ /* 0x000fc600078e3cff */
[----:B------:R-:W2:Y:S01]  /*0a50*/  @P3 LDG.E R24, desc[UR6][R10.64+0xdc] ;  /* 0x0000dc060a183981 */ /* 0x000ea2000c1e1900 */
[----:B---3--:R-:W-:-:S03]  /*0a60*/  @P1 LOP3.LUT R3, R3, R20, RZ, 0x3c, !PT ;  /* 0x0000001403031212 */ /* 0x008fc600078e3cff */
[----:B------:R-:W3:Y:S01]  /*0a70*/  @P2 LDG.E R20, desc[UR6][R10.64+0xd0] ;  /* 0x0000d0060a142981 */ /* 0x000ee2000c1e1900 */
[----:B------:R-:W-:Y:S02]  /*0a80*/  LOP3.LUT P0, RZ, R23, 0x8000, RZ, 0xc0, !PT ;  /* 0x0000800017ff7812 */ /* 0x000fe4000780c0ff */
[----:B------:R-:W-:Y:S01]  /*0a90*/  @P2 LOP3.LUT R3, R3, R26, RZ, 0x3c, !PT ;  /* 0x0000001a03032212 */ /* 0x000fe200078e3cff */
[----:B------:R-:W3:Y:S04]  /*0aa0*/  @P3 LDG.E R23, desc[UR6][R10.64+0xe0] ;  /* 0x0000e0060a173981 */ /* 0x000ee8000c1e1900 */
[----:B------:R-:W3:Y:S01]  /*0ab0*/  @P3 LDG.E R26, desc[UR6][R10.64+0xe4] ;  /* 0x0000e4060a1a3981 */ /* 0x000ee2000c1e1900 */
[----:B------:R-:W-:Y:S02]  /*0ac0*/  @P1 LOP3.LUT R6, R6, R27, RZ, 0x3c, !PT ;  /* 0x0000001b06061212 */ /* 0x000fe400078e3cff */
[----:B----4-:R-:W-:-:S02]  /*0ad0*/  @P2 LOP3.LUT R7, R7, R22, RZ, 0x3c, !PT ;  /* 0x0000001607072212 */ /* 0x010fc400078e3cff */
[----:B------:R-:W4:Y:S01]  /*0ae0*/  @P4 LDG.E R22, desc[UR6][R10.64+0x100] ;  /* 0x000100060a164981 */ /* 0x000f22000c1e1900 */
[----:B------:R-:W-:Y:S02]  /*0af0*/  @P2 LOP3.LUT R4, R4, R19, RZ, 0x3c, !PT ;  /* 0x0000001304042212 */ /* 0x000fe400078e3cff */
[----:B------:R-:W-:Y:S01]  /*0b00*/  @P2 LOP3.LUT R6, R6, R21, RZ, 0x3c, !PT ;  /* 0x0000001506062212 */ /* 0x000fe200078e3cff */
[----:B------:R-:W4:Y:S04]  /*0b10*/  @P4 LDG.E R19, desc[UR6][R10.64+0xf4] ;  /* 0x0000f4060a134981 */ /* 0x000f28000c1e1900 */
[----:B------:R-:W4:Y:S01]  /*0b20*/  @P4 LDG.E R21, desc[UR6][R10.64+0xfc] ;  /* 0x0000fc060a154981 */ /* 0x000f22000c1e1900 */
[----:B------:R-:W-:-:S03]  /*0b30*/  @P3 LOP3.LUT R6, R6, R25, RZ, 0x3c, !PT ;  /* 0x0000001906063212 */ /* 0x000fc600078e3cff */
[----:B------:R-:W4:Y:S01]  /*0b40*/  @P5 LDG.E R25, desc[UR6][R10.64+0x110] ;  /* 0x000110060a195981 */ /* 0x000f22000c1e1900 */
[----:B--2---:R-:W-:-:S03]  /*0b50*/  @P3 LOP3.LUT R3, R3, R24, RZ, 0x3c, !PT ;  /* 0x0000001803033212 */ /* 0x004fc600078e3cff */
[----:B------:R-:W2:Y:S01]  /*0b60*/  @P5 LDG.E R24, desc[UR6][R10.64+0x104] ;  /* 0x000104060a185981 */ /* 0x000ea2000c1e1900 */
[----:B---3--:R-:W-:Y:S02]  /*0b70*/  @P2 LOP3.LUT R5, R5, R20, RZ, 0x3c, !PT ;  /* 0x0000001405052212 */ /* 0x008fe400078e3cff */
[----:B------:R-:W-:Y:S01]  /*0b80*/  @P4 LOP3.LUT R3, R3, R18, RZ, 0x3c, !PT ;  /* 0x0000001203034212 */ /* 0x000fe200078e3cff */
[----:B------:R-:W3:Y:S01]  /*0b90*/  @P4 LDG.E R20, desc[UR6][R10.64+0xf8] ;  /* 0x0000f8060a144981 */ /* 0x000ee2000c1e1900 */
[----:B------:R-:W-:-:S03]  /*0ba0*/  @P3 LOP3.LUT R4, R4, R23, RZ, 0x3c, !PT ;  /* 0x0000001704043212 */ /* 0x000fc600078e3cff */
[----:B------:R-:W3:Y:S01]  /*0bb0*/  @P5 LDG.E R18, desc[UR6][R10.64+0x114] ;  /* 0x000114060a125981 */ /* 0x000ee2000c1e1900 */
[----:B------:R-:W-:-:S03]  /*0bc0*/  @P3 LOP3.LUT R5, R5, R26, RZ, 0x3c, !PT ;  /* 0x0000001a05053212 */ /* 0x000fc600078e3cff */
[----:B------:R-:W3:Y:S04]  /*0bd0*/  @P5 LDG.E R23, desc[UR6][R10.64+0x108] ;  /* 0x000108060a175981 */ /* 0x000ee8000c1e1900 */
[----:B------:R-:W3:Y:S01]  /*0be0*/  @P5 LDG.E R26, desc[UR6][R10.64+0x10c] ;  /* 0x00010c060a1a5981 */ /* 0x000ee2000c1e1900 */
[----:B------:R-:W-:Y:S02]  /*0bf0*/  @P3 LOP3.LUT R7, R7, R28, RZ, 0x3c, !PT ;  /* 0x0000001c07073212 */ /* 0x000fe400078e3cff */
[----:B----4-:R-:W-:Y:S01]  /*0c00*/  @P4 LOP3.LUT R4, R4, R19, RZ, 0x3c, !PT ;  /* 0x0000001304044212 */ /* 0x010fe200078e3cff */
[----:B------:R-:W4:Y:S01]  /*0c10*/  @P0 LDG.E R28, desc[UR6][R10.64+0x13c] ;  /* 0x00013c060a1c0981 */ /* 0x000f22000c1e1900 */
[----:B------:R-:W-:Y:S02]  /*0c20*/  @P4 LOP3.LUT R7, R7, R22, RZ, 0x3c, !PT ;  /* 0x0000001607074212 */ /* 0x000fe400078e3cff */
[----:B------:R-:W-:Y:S01]  /*0c30*/  @P4 LOP3.LUT R6, R6, R21, RZ, 0x3c, !PT ;  /* 0x0000001506064212 */ /* 0x000fe200078e3cff */
[----:B------:R-:W4:Y:S04]  /*0c40*/  @P6 LDG.E R19, desc[UR6][R10.64+0x11c] ;  /* 0x00011c060a136981 */ /* 0x000f28000c1e1900 */
[----:B------:R-:W4:Y:S01]  /*0c50*/  @P6 LDG.E R22, desc[UR6][R10.64+0x120] ;  /* 0x000120060a166981 */ /* 0x000f22000c1e1900 */
[----:B------:R-:W-:-:S03]  /*0c60*/  @P5 LOP3.LUT R6, R6, R25, RZ, 0x3c, !PT ;  /* 0x0000001906065212 */ /* 0x000fc600078e3cff */
[----:B------:R-:W4:Y:S04]  /*0c70*/  @P6 LDG.E R21, desc[UR6][R10.64+0x124] ;  /* 0x000124060a156981 */ /* 0x000f28000c1e1900 */
[----:B------:R-:W4:Y:S01]  /*0c80*/  @P0 LDG.E R25, desc[UR6][R10.64+0x138] ;  /* 0x000138060a190981 */ /* 0x000f22000c1e1900 */
[----:B--2---:R-:W-:-:S03]  /*0c90*/  @P5 LOP3.LUT R3, R3, R24, RZ, 0x3c, !PT ;  /* 0x0000001803035212 */ /* 0x004fc600078e3cff */
[----:B------:R-:W2:Y:S01]  /*0ca0*/  @P0 LDG.E R24, desc[UR6][R10.64+0x12c] ;  /* 0x00012c060a180981 */ /* 0x000ea2000c1e1900 */
[----:B---3--:R-:W-:-:S03]  /*0cb0*/  @P4 LOP3.LUT R5, R5, R20, RZ, 0x3c, !PT ;  /* 0x0000001405054212 */ /* 0x008fc600078e3cff */
[----:B------:R-:W3:Y:S01]  /*0cc0*/  @P6 LDG.E R20, desc[UR6][R10.64+0x118] ;  /* 0x000118060a146981 */ /* 0x000ee2000c1e1900 */
[----:B------:R-:W-:-:S03]  /*0cd0*/  @P5 LOP3.LUT R7, R7, R18, RZ, 0x3c, !PT ;  /* 0x0000001207075212 */ /* 0x000fc600078e3cff */
[----:B------:R-:W2:Y:S01]  /*0ce0*/  @P6 LDG.E R18, desc[UR6][R10.64+0x128] ;  /* 0x000128060a126981 */ /* 0x000ea2000c1e1900 */
[----:B------:R-:W-:-:S03]  /*0cf0*/  @P5 LOP3.LUT R4, R4, R23, RZ, 0x3c, !PT ;  /* 0x0000001704045212 */ /* 0x000fc600078e3cff */
[----:B------:R-:W2:Y:S01]  /*0d00*/  @P0 LDG.E R23, desc[UR6][R10.64+0x130] ;  /* 0x000130060a170981 */ /* 0x000ea2000c1e1900 */
[----:B------:R-:W-:-:S03]  /*0d10*/  @P5 LOP3.LUT R5, R5, R26, RZ, 0x3c, !PT ;  /* 0x0000001a05055212 */ /* 0x000fc600078e3cff */
[----:B------:R-:W2:Y:S01]  /*0d20*/  @P0 LDG.E R26, desc[UR6][R10.64+0x134] ;  /* 0x000134060a1a0981 */ /* 0x000ea2000c1e1900 */
[----:B------:R-:W-:-:S05]  /*0d30*/  VIADD R17, R17, 0x10 ;  /* 0x0000001011117836 */ /* 0x000fca0000000000 */
[----:B------:R-:W-:Y:S02]  /*0d40*/  ISETP.NE.AND P1, PT, R17, 0x20, PT ;  /* 0x000000201100780c */ /* 0x000fe40003f25270 */
[----:B----4-:R-:W-:Y:S02]  /*0d50*/  @P6 LOP3.LUT R4, R4, R19, RZ, 0x3c, !PT ;  /* 0x0000001304046212 */ /* 0x010fe400078e3cff */
[----:B------:R-:W-:Y:S02]  /*0d60*/  @P6 LOP3.LUT R5, R5, R22, RZ, 0x3c, !PT ;  /* 0x0000001605056212 */ /* 0x000fe400078e3cff */
[----:B------:R-:W-:-:S04]  /*0d70*/  @P6 LOP3.LUT R6, R6, R21, RZ, 0x3c, !PT ;  /* 0x0000001506066212 */ /* 0x000fc800078e3cff */
[----:B------:R-:W-:Y:S02]  /*0d80*/  @P0 LOP3.LUT R6, R6, R25, RZ, 0x3c, !PT ;  /* 0x0000001906060212 */ /* 0x000fe400078e3cff */
[----:B---3--:R-:W-:Y:S02]  /*0d90*/  @P6 LOP3.LUT R3, R3, R20, RZ, 0x3c, !PT ;  /* 0x0000001403036212 */ /* 0x008fe400078e3cff */
[----:B--2---:R-:W-:Y:S02]  /*0da0*/  @P6 LOP3.LUT R7, R7, R18, RZ, 0x3c, !PT ;  /* 0x0000001207076212 */ /* 0x004fe400078e3cff */
[----:B------:R-:W-:Y:S02]  /*0db0*/  @P0 LOP3.LUT R3, R3, R24, RZ, 0x3c, !PT ;  /* 0x0000001803030212 */ /* 0x000fe400078e3cff */
[----:B------:R-:W-:Y:S02]  /*0dc0*/  @P0 LOP3.LUT R4, R4, R23, RZ, 0x3c, !PT ;  /* 0x0000001704040212 */ /* 0x000fe400078e3cff */
[----:B------:R-:W-:-:S02]  /*0dd0*/  @P0 LOP3.LUT R7, R7, R28, RZ, 0x3c, !PT ;  /* 0x0000001c07070212 */ /* 0x000fc400078e3cff */
[----:B------:R-:W-:Y:S01]  /*0de0*/  @P0 LOP3.LUT R5, R5, R26, RZ, 0x3c, !PT ;  /* 0x0000001a05050212 */ /* 0x000fe200078e3cff */
[----:B------:R-:W-:Y:S06]  /*0df0*/  @P1 BRA `(.L_x_4) ;  /* 0xfffffff400481947 */ /* 0x000fec000383ffff */
[----:B------:R-:W-:-:S05]  /*0e00*/  VIADD R15, R15, 0x1 ;  /* 0x000000010f0f7836 */ /* 0x000fca0000000000 */
[----:B------:R-:W-:-:S13]  /*0e10*/  ISETP.NE.AND P0, PT, R15, 0x5, PT ;  /* 0x000000050f00780c */ /* 0x000fda0003f05270 */
[----:B------:R-:W-:Y:S05]  /*0e20*/  @P0 BRA `(.L_x_5) ;  /* 0xfffffff400280947 */ /* 0x000fea000383ffff */
[----:B------:R-:W0:Y:S01]  /*0e30*/  LDC.64 R10, c[0x0][0x388] ;  /* 0x0000e200ff0a7b82 */ /* 0x000e220000000a00 */
[----:B------:R-:W-:Y:S01]  /*0e40*/  VIADD R14, R14, 0x1 ;  /* 0x000000010e0e7836 */ /* 0x000fe20000000000 */
[----:B------:R-:W-:-:S04]  /*0e50*/  LOP3.LUT R15, R12, 0x3, RZ, 0xc0, !PT ;  /* 0x000000030c0f7812 */ /* 0x000fc800078ec0ff */
[----:B------:R-:W-:Y:S01]  /*0e60*/  ISETP.GE.U32.AND P0, PT, R14, R15, PT ;  /* 0x0000000f0e00720c */ /* 0x000fe20003f06070 */
[----:B0-----:R-:W-:-:S05]  /*0e70*/  IMAD.WIDE.U32 R10, R0, 0x30, R10 ;  /* 0x00000030000a7825 */ /* 0x001fca00078e000a */
[----:B------:R0:W-:Y:S04]  /*0e80*/  STG.E desc[UR6][R10.64+0x4], R3 ;  /* 0x000004030a007986 */ /* 0x0001e8000c101906 */
[----:B------:R0:W-:Y:S04]  /*0e90*/  STG.E.64 desc[UR6][R10.64+0x8], R4 ;  /* 0x000008040a007986 */ /* 0x0001e8000c101b06 */
[----:B------:R0:W-:Y:S01]  /*0ea0*/  STG.E.64 desc[UR6][R10.64+0x10], R6 ;  /* 0x000010060a007986 */ /* 0x0001e2000c101b06 */
[----:B------:R-:W-:Y:S05]  /*0eb0*/  @!P0 BRA `(.L_x_6) ;  /* 0xfffffff000f48947 */ /* 0x000fea000383ffff */
.L_x_3:
[----:B------:R-:W-:Y:S05]  /*0ec0*/  BSYNC.RECONVERGENT B1 ;  /* 0x0000000000017941 */ /* 0x000fea0003800200 */
.L_x_2:
[----:B------:R-:W-:Y:S01]  /*0ed0*/  ISETP.GT.U32.AND P0, PT, R12, 0x3, PT ;  /* 0x000000030c00780c */ /* 0x000fe20003f04070 */
[----:B------:R-:W-:Y:S01]  /*0ee0*/  VIADD R2, R2, 0x1 ;  /* 0x0000000102027836 */ /* 0x000fe20000000000 */
[--C-:B------:R-:W-:Y:S02]  /*0ef0*/  SHF.R.U64 R12, R12, 0x2, R13.reuse ;  /* 0x000000020c0c7819 */ /* 0x100fe4000000120d */
[----:B------:R-:W-:Y:S02]  /*0f00*/  ISETP.GT.U32.AND.EX P0, PT, R13, RZ, PT, P0 ;  /* 0x000000ff0d00720c */ /* 0x000fe40003f04100 */
[----:B------:R-:W-:-:S11]  /*0f10*/  SHF.R.U32.HI R13, RZ, 0x2, R13 ;  /* 0x00000002ff0d7819 */ /* 0x000fd6000001160d */
[----:B------:R-:W-:Y:S05]  /*0f20*/  @P0 BRA `(.L_x_7) ;  /* 0xfffffff000b80947 */ /* 0x000fea000383ffff */
.L_x_1:
[----:B------:R-:W-:Y:S05]  /*0f30*/  BSYNC.RECONVERGENT B0 ;  /* 0x0000000000007941 */ /* 0x000fea0003800200 */
.L_x_0:
[----:B0-----:R-:W0:Y:S01]  /*0f40*/  LDC.64 R8, c[0x0][0x388] ;  /* 0x0000e200ff087b82 */ /* 0x001e220000000a00 */
[----:B------:R-:W-:Y:S01]  /*0f50*/  IMAD.MOV.U32 R22, RZ, RZ, 0x319e49d4 ;  /* 0x319e49d4ff167424 */ /* 0x000fe200078e00ff */
[----:B------:R-:W-:Y:S01]  /*0f60*/  UMOV UR4, URZ ;  /* 0x000000ff00047c82 */ /* 0x000fe20008000000 */
[----:B------:R-:W-:Y:S02]  /*0f70*/  IMAD.MOV.U32 R2, RZ, RZ, RZ ;  /* 0x000000ffff027224 */ /* 0x000fe400078e00ff */
[----:B0-----:R-:W-:-:S05]  /*0f80*/  IMAD.WIDE.U32 R8, R0, 0x30, R8 ;  /* 0x0000003000087825 */ /* 0x001fca00078e0008 */
[----:B------:R0:W-:Y:S04]  /*0f90*/  STG.E.64 desc[UR6][R8.64+0x18], RZ ;  /* 0x000018ff08007986 */ /* 0x0001e8000c101b06 */
[----:B------:R0:W-:Y:S04]  /*0fa0*/  STG.E desc[UR6][R8.64+0x20], RZ ;  /* 0x000020ff08007986 */ /* 0x0001e8000c101906 */
[----:B------:R0:W-:Y:S02]  /*0fb0*/  STG.E.64 desc[UR6][R8.64+0x28], RZ ;  /* 0x000028ff08007986 */ /* 0x0001e4000c101b06 */
.L_x_8:
[----:B------:R-:W-:Y:S01]  /*0fc0*/  SHF.R.U32.HI R10, RZ, 0x2, R3 ;  /* 0x00000002ff0a7819 */ /* 0x000fe20000011603 */
[----:B------:R-:W-:Y:S01]  /*0fd0*/  IMAD.MOV.U32 R23, RZ, RZ, 0x2f800000 ;  /* 0x2f800000ff177424 */ /* 0x000fe200078e00ff */
[----:B------:R-:W-:Y:S01]  /*0fe0*/  SHF.R.U32.HI R13, RZ, 0x2, R4 ;  /* 0x00000002ff0d7819 */ /* 0x000fe20000011604 */
[----:B------:R-:W-:Y:S01]  /*0ff0*/  UIADD3 UR4, UPT, UPT, UR4, 0x4, URZ ;  /* 0x0000000404047890 */ /* 0x000fe2000fffe0ff */
[----:B------:R-:W-:Y:S01]  /*1000*/  LOP3.LUT R10, R10, R3, RZ, 0x3c, !PT ;  /* 0x000000030a0a7212 */ /* 0x000fe200078e3cff */
[----:B------:R-:W-:Y:S01]  /*1010*/  IMAD.SHL.U32 R3, R7, 0x10, RZ ;  /* 0x0000001007037824 */ /* 0x000fe200078e00ff */
[----:B------:R-:W-:Y:S01]  /*1020*/  LOP3.LUT R13, R13, R4, RZ, 0x3c, !PT ;  /* 0x000000040d0d7212 */ /* 0x000fe200078e3cff */
[----:B------:R-:W-:Y:S02]  /*1030*/  UISETP.NE.AND UP0, UPT, UR4, 0x1000, UPT ;  /* 0x000010000400788c */ /* 0x000fe4000bf05270 */
[----:B------:R-:W-:-:S05]  /*1040*/  IMAD.SHL.U32 R11, R10, 0x2, RZ ;  /* 0x000000020a0b7824 */ /* 0x000fca00078e00ff */
[----:B------:R-:W-:Y:S01]  /*1050*/  LOP3.LUT R10, R10, R11, R3, 0x96, !PT ;  /* 0x0000000b0a0a7212 */ /* 0x000fe200078e9603 */
[----:B------:R-:W-:-:S03]  /*1060*/  IMAD.SHL.U32 R3, R13, 0x2, RZ ;  /* 0x000000020d037824 */ /* 0x000fc600078e00ff */
[----:B------:R-:W-:Y:S02]  /*1070*/  LOP3.LUT R11, R10, R7, RZ, 0x3c, !PT ;  /* 0x000000070a0b7212 */ /* 0x000fe400078e3cff */
[----:B------:R-:W-:-:S03]  /*1080*/  SHF.R.U32.HI R10, RZ, 0x2, R5 ;  /* 0x00000002ff0a7819 */ /* 0x000fc60000011605 */
[C---:B------:R-:W-:Y:S01]  /*1090*/  IMAD.SHL.U32 R4, R11.reuse, 0x10, RZ ;  /* 0x000000100b047824 */ /* 0x040fe200078e00ff */
[----:B------:R-:W-:Y:S01]  /*10a0*/  LOP3.LUT R10, R10, R5, RZ, 0x3c, !PT ;  /* 0x000000050a0a7212 */ /* 0x000fe200078e3cff */
[----:B------:R-:W-:-:S03]  /*10b0*/  IMAD.IADD R12, R11, 0x1, R22 ;  /* 0x000000010b0c7824 */ /* 0x000fc600078e0216 */
[----:B------:R-:W-:Y:S02]  /*10c0*/  LOP3.LUT R4, R13, R3, R4, 0x96, !PT ;  /* 0x000000030d047212 */ /* 0x000fe400078e9604 */
[----:B------:R-:W-:Y:S02]  /*10d0*/  SHF.R.U32.HI R13, RZ, 0x2, R6 ;  /* 0x00000002ff0d7819 */ /* 0x000fe40000011606 */
[----:B------:R-:W-:Y:S01]  /*10e0*/  LOP3.LUT R5, R4, R11, RZ, 0x3c, !PT ;  /* 0x0000000b04057212 */ /* 0x000fe200078e3cff */
[----:B------:R-:W-:Y:S01]  /*10f0*/  IMAD.SHL.U32 R4, R10, 0x2, RZ ;  /* 0x000000020a047824 */ /* 0x000fe200078e00ff */
[----:B------:R-:W-:Y:S02]  /*1100*/  LOP3.LUT R6, R13, R6, RZ, 0x3c, !PT ;  /* 0x000000060d067212 */ /* 0x000fe400078e3cff */
[----:B------:R-:W-:Y:S01]  /*1110*/  I2FP.F32.U32 R12, R12 ;  /* 0x0000000c000c7245 */ /* 0x000fe20000201000 */
[----:B------:R-:W-:-:S04]  /*1120*/  IMAD.SHL.U32 R3, R5, 0x10, RZ ;  /* 0x0000001005037824 */ /* 0x000fc800078e00ff */
[----:B------:R-:W-:Y:S01]  /*1130*/  FFMA R18, R12, R23, 1.1641532182693481445e-10 ;  /* 0x2f0000000c127423 */ /* 0x000fe20000000017 */
[----:B------:R-:W-:Y:S02]  /*1140*/  LOP3.LUT R4, R10, R4, R3, 0x96, !PT ;  /* 0x000000040a047212 */ /* 0x000fe400078e9603 */
[----:B------:R-:W-:Y:S02]  /*1150*/  SHF.R.U32.HI R10, RZ, 0x2, R7 ;  /* 0x00000002ff0a7819 */ /* 0x000fe40000011607 */
[----:B------:R-:W-:Y:S01]  /*1160*/  LOP3.LUT R13, R4, R5, RZ, 0x3c, !PT ;  /* 0x00000005040d7212 */ /* 0x000fe200078e3cff */
[----:B------:R-:W-:Y:S01]  /*1170*/  IMAD.SHL.U32 R4, R6, 0x2, RZ ;  /* 0x0000000206047824 */ /* 0x000fe200078e00ff */
[----:B------:R-:W-:Y:S01]  /*1180*/  LOP3.LUT R10, R10, R7, RZ, 0x3c, !PT ;  /* 0x000000070a0a7212 */ /* 0x000fe200078e3cff */
[----:B------:R-:W-:Y:S01]  /*1190*/  F2F.F64.F32 R18, R18 ;  /* 0x0000001200127310 */ /* 0x000fe20000201800 */
[----:B------:R-:W-:Y:S01]  /*11a0*/  SHF.R.U32.HI R12, RZ, 0x2, R5 ;  /* 0x00000002ff0c7819 */ /* 0x000fe20000011605 */
[----:B------:R-:W-:-:S03]  /*11b0*/  IMAD.SHL.U32 R3, R13, 0x10, RZ ;  /* 0x000000100d037824 */ /* 0x000fc600078e00ff */
[----:B------:R-:W-:Y:S02]  /*11c0*/  LOP3.LUT R12, R12, R5, RZ, 0x3c, !PT ;  /* 0x000000050c0c7212 */ /* 0x000fe400078e3cff */
[----:B------:R-:W-:Y:S02]  /*11d0*/  LOP3.LUT R4, R6, R4, R3, 0x96, !PT ;  /* 0x0000000406047212 */ /* 0x000fe400078e9603 */
[----:B------:R-:W-:Y:S02]  /*11e0*/  SHF.R.U32.HI R6, RZ, 0x2, R11 ;  /* 0x00000002ff067819 */ /* 0x000fe4000001160b */
[----:B------:R-:W-:Y:S01]  /*11f0*/  LOP3.LUT R3, R4, R13, RZ, 0x3c, !PT ;  /* 0x0000000d04037212 */ /* 0x000fe200078e3cff */
[----:B------:R-:W-:Y:S01]  /*1200*/  IMAD.SHL.U32 R4, R10, 0x2, RZ ;  /* 0x000000020a047824 */ /* 0x000fe200078e00ff */
[----:B------:R-:W-:Y:S02]  /*1210*/  LOP3.LUT R6, R6, R11, RZ, 0x3c, !PT ;  /* 0x0000000b06067212 */ /* 0x000fe400078e3cff */
[----:B------:R-:W-:Y:S01]  /*1220*/  IADD3 R11, PT, PT, R22, 0x587c5, R5 ;  /* 0x000587c5160b7810 */ /* 0x000fe20007ffe005 */
[----:B------:R-:W-:-:S03]  /*1230*/  IMAD.SHL.U32 R7, R3, 0x10, RZ ;  /* 0x0000001003077824 */ /* 0x000fc600078e00ff */
[----:B------:R-:W-:Y:S02]  /*1240*/  I2FP.F32.U32 R14, R11 ;  /* 0x0000000b000e7245 */ /* 0x000fe40000201000 */
[----:B------:R-:W-:Y:S01]  /*1250*/  LOP3.LUT R4, R10, R4, R7, 0x96, !PT ;  /* 0x000000040a047212 */ /* 0x000fe200078e9607 */
[----:B------:R-:W-:Y:S01]  /*1260*/  IMAD.SHL.U32 R10, R6, 0x2, RZ ;  /* 0x00000002060a7824 */ /* 0x000fe200078e00ff */
[----:B------:R-:W-:Y:S01]  /*1270*/  IADD3 R11, PT, PT, R22, 0x10974f, R3 ;  /* 0x0010974f160b7810 */ /* 0x000fe20007ffe003 */
[----:B------:R-:W-:Y:S01]  /*1280*/  FFMA R14, R14, R23, 1.1641532182693481445e-10 ;  /* 0x2f0000000e0e7423 */ /* 0x000fe20000000017 */
[----:B------:R-:W-:-:S03]  /*1290*/  LOP3.LUT R4, R4, R3, RZ, 0x3c, !PT ;  /* 0x0000000304047212 */ /* 0x000fc600078e3cff */
[----:B------:R-:W1:Y:S02]  /*12a0*/  F2F.F64.F32 R20, R14 ;  /* 0x0000000e00147310 */ /* 0x000e640000201800 */
[----:B------:R-:W-:-:S05]  /*12b0*/  IMAD.SHL.U32 R7, R4, 0x10, RZ ;  /* 0x0000001004077824 */ /* 0x000fca00078e00ff */
[----:B------:R-:W-:Y:S01]  /*12c0*/  LOP3.LUT R7, R6, R10, R7, 0x96, !PT ;  /* 0x0000000a06077212 */ /* 0x000fe200078e9607 */
[----:B------:R-:W-:Y:S01]  /*12d0*/  IMAD.SHL.U32 R6, R12, 0x2, RZ ;  /* 0x000000020c067824 */ /* 0x000fe200078e00ff */
[--C-:B------:R-:W-:Y:S02]  /*12e0*/  IADD3 R10, PT, PT, R22, 0xb0f8a, R13.reuse ;  /* 0x000b0f8a160a7810 */ /* 0x100fe40007ffe00d */
[----:B------:R-:W-:Y:S02]  /*12f0*/  LOP3.LUT R5, R7, R4, RZ, 0x3c, !PT ;  /* 0x0000000407057212 */ /* 0x000fe400078e3cff */
[----:B------:R-:W-:Y:S02]  /*1300*/  I2FP.F32.U32 R16, R10 ;  /* 0x0000000a00107245 */ /* 0x000fe40000201000 */
[----:B------:R-:W-:Y:S01]  /*1310*/  SHF.R.U32.HI R10, RZ, 0x2, R13 ;  /* 0x00000002ff0a7819 */ /* 0x000fe2000001160d */
[----:B------:R-:W-:Y:S01]  /*1320*/  IMAD.SHL.U32 R7, R5, 0x10, RZ ;  /* 0x0000001005077824 */ /* 0x000fe200078e00ff */
[----:B-1----:R-:W-:Y:S01]  /*1330*/  DMUL R20, R20, R20 ;  /* 0x0000001414147228 */ /* 0x002fe20000000000 */
[----:B------:R-:W-:Y:S01]  /*1340*/  FFMA R16, R16, R23, 1.1641532182693481445e-10 ;  /* 0x2f00000010107423 */ /* 0x000fe20000000017 */
[----:B------:R-:W-:-:S02]  /*1350*/  LOP3.LUT R13, R10, R13, RZ, 0x3c, !PT ;  /* 0x0000000d0a0d7212 */ /* 0x000fc400078e3cff */
[----:B------:R-:W-:Y:S02]  /*1360*/  LOP3.LUT R6, R12, R6, R7, 0x96, !PT ;  /* 0x000000060c067212 */ /* 0x000fe400078e9607 */
[----:B------:R-:W-:Y:S01]  /*1370*/  I2FP.F32.U32 R10, R11 ;  /* 0x0000000b000a7245 */ /* 0x000fe20000201000 */
[C---:B------:R-:W-:Y:S01]  /*1380*/  IMAD.SHL.U32 R7, R13.reuse, 0x2, RZ ;  /* 0x000000020d077824 */ /* 0x040fe200078e00ff */
[----:B------:R-:W-:Y:S01]  /*1390*/  LOP3.LUT R6, R6, R5, RZ, 0x3c, !PT ;  /* 0x0000000506067212 */ /* 0x000fe200078e3cff */
[----:B------:R-:W-:Y:S01]  /*13a0*/  F2F.F64.F32 R16, R16 ;  /* 0x0000001000107310 */ /* 0x000fe20000201800 */
[----:B------:R-:W-:Y:S01]  /*13b0*/  IADD3 R11, PT, PT, R22, 0x1ba6d9, R5 ;  /* 0x001ba6d9160b7810 */ /* 0x000fe20007ffe005 */
[----:B------:R-:W-:Y:S01]  /*13c0*/  FFMA R10, R10, R23, 1.1641532182693481445e-10 ;  /* 0x2f0000000a0a7423 */ /* 0x000fe20000000017 */
[----:B------:R-:W-:Y:S01]  /*13d0*/  IADD3 R24, PT, PT, R22, 0x212e9e, R6 ;  /* 0x00212e9e16187810 */ /* 0x000fe20007ffe006 */
[----:B------:R-:W-:Y:S01]  /*13e0*/  IMAD.SHL.U32 R12, R6, 0x10, RZ ;  /* 0x00000010060c7824 */ /* 0x000fe200078e00ff */
[----:B------:R-:W-:Y:S01]  /*13f0*/  I2FP.F32.U32 R14, R11 ;  /* 0x0000000b000e7245 */ /* 0x000fe20000201000 */
[----:B------:R-:W-:Y:S01]  /*1400*/  DFMA R20, R18, R18, R20 ;  /* 0x000000121214722b */ /* 0x000fe20000000014 */
[----:B------:R-:W-:Y:S01]  /*1410*/  I2FP.F32.U32 R24, R24 ;  /* 0x0000001800187245 */ /* 0x000fe20000201000 */
[----:B------:R-:W1:Y:S01]  /*1420*/  F2F.F64.F32 R10, R10 ;  /* 0x0000000a000a7310 */ /* 0x000e620000201800 */
[----:B------:R-:W-:Y:S01]  /*1430*/  LOP3.LUT R7, R13, R7, R12, 0x96, !PT ;  /* 0x000000070d077212 */ /* 0x000fe200078e960c */
[-C--:B------:R-:W-:Y:S01]  /*1440*/  FFMA R14, R14, R23.reuse, 1.1641532182693481445e-10 ;  /* 0x2f0000000e0e7423 */ /* 0x080fe20000000017 */
[----:B------:R-:W-:Y:S01]  /*1450*/  IADD3 R12, PT, PT, R22, 0x161f14, R4 ;  /* 0x00161f14160c7810 */ /* 0x000fe20007ffe004 */
[----:B------:R-:W-:Y:S01]  /*1460*/  FFMA R24, R24, R23, 1.1641532182693481445e-10 ;  /* 0x2f00000018187423 */ /* 0x000fe20000000017 */
[----:B------:R-:W-:Y:S01]  /*1470*/  LOP3.LUT R7, R7, R6, RZ, 0x3c, !PT ;  /* 0x0000000607077212 */ /* 0x000fe200078e3cff */
[----:B------:R-:W-:Y:S01]  /*1480*/  DSETP.GTU.AND P0, PT, R20, 1, PT ;  /* 0x3ff000001400742a */ /* 0x000fe20003f0c000 */
[----:B------:R-:W-:Y:S01]  /*1490*/  I2FP.F32.U32 R12, R12 ;  /* 0x0000000c000c7245 */ /* 0x000fe20000201000 */
[----:B------:R-:W2:Y:S01]  /*14a0*/  F2F.F64.F32 R14, R14 ;  /* 0x0000000e000e7310 */ /* 0x000ea20000201800 */
[C---:B------:R-:W-:Y:S01]  /*14b0*/  IADD3 R13, PT, PT, R22.reuse, 0x26b663, R7 ;  /* 0x0026b663160d7810 */ /* 0x040fe20007ffe007 */
[----:B------:R-:W-:-:S02]  /*14c0*/  VIADD R22, R22, 0x2c3e28 ;  /* 0x002c3e2816167836 */ /* 0x000fc40000000000 */
[----:B------:R-:W-:Y:S01]  /*14d0*/  FFMA R12, R12, R23, 1.1641532182693481445e-10 ;  /* 0x2f0000000c0c7423 */ /* 0x000fe20000000017 */
[----:B------:R-:W-:Y:S01]  /*14e0*/  I2FP.F32.U32 R26, R13 ;  /* 0x0000000d001a7245 */ /* 0x000fe20000201000 */
[----:B-1----:R-:W-:-:S04]  /*14f0*/  DMUL R10, R10, R10 ;  /* 0x0000000a0a0a7228 */ /* 0x002fc80000000000 */
[----:B------:R-:W-:Y:S01]  /*1500*/  FFMA R26, R26, R23, 1.1641532182693481445e-10 ;  /* 0x2f0000001a1a7423 */ /* 0x000fe20000000017 */
[----:B------:R-:W1:Y:S03]  /*1510*/  F2F.F64.F32 R12, R12 ;  /* 0x0000000c000c7310 */ /* 0x000e660000201800 */
[----:B------:R-:W-:Y:S02]  /*1520*/  DFMA R10, R16, R16, R10 ;  /* 0x00000010100a722b */ /* 0x000fe4000000000a */
[----:B--2---:R-:W-:-:S03]  /*1530*/  DMUL R16, R14, R14 ;  /* 0x0000000e0e107228 */ /* 0x004fc60000000000 */
[----:B------:R-:W2:Y:S03]  /*1540*/  F2F.F64.F32 R18, R26 ;  /* 0x0000001a00127310 */ /* 0x000ea60000201800 */
[----:B------:R-:W-:Y:S01]  /*1550*/  DSETP.GTU.AND P1, PT, R10, 1, PT ;  /* 0x3ff000000a00742a */ /* 0x000fe20003f2c000 */
[----:B------:R-:W-:Y:S01]  /*1560*/  VIADD R10, R2, 0x1 ;  /* 0x00000001020a7836 */ /* 0x000fe20000000000 */
[----:B-1----:R-:W-:-:S03]  /*1570*/  DFMA R16, R12, R12, R16 ;  /* 0x0000000c0c10722b */ /* 0x002fc60000000010 */
[----:B------:R-:W1:Y:S01]  /*1580*/  F2F.F64.F32 R14, R24 ;  /* 0x00000018000e7310 */ /* 0x000e620000201800 */
[----:B------:R-:W-:-:S04]  /*1590*/  @P0 IMAD.MOV R10, RZ, RZ, R2 ;  /* 0x000000ffff0a0224 */ /* 0x000fc800078e0202 */
[----:B------:R-:W-:Y:S01]  /*15a0*/  VIADD R2, R10, 0x1 ;  /* 0x000000010a027836 */ /* 0x000fe20000000000 */
[----:B--2---:R-:W-:Y:S02]  /*15b0*/  DMUL R18, R18, R18 ;  /* 0x0000001212127228 */ /* 0x004fe40000000000 */
[----:B------:R-:W-:Y:S01]  /*15c0*/  DSETP.GTU.AND P0, PT, R16, 1, PT ;  /* 0x3ff000001000742a */ /* 0x000fe20003f0c000 */
[----:B------:R-:W-:-:S04]  /*15d0*/  @P1 IMAD.MOV R2, RZ, RZ, R10 ;  /* 0x000000ffff021224 */ /* 0x000fc800078e020a */
[----:B------:R-:W-:Y:S01]  /*15e0*/  VIADD R10, R2, 0x1 ;  /* 0x00000001020a7836 */ /* 0x000fe20000000000 */
[----:B-1----:R-:W-:-:S08]  /*15f0*/  DFMA R18, R14, R14, R18 ;  /* 0x0000000e0e12722b */ /* 0x002fd00000000012 */
[----:B------:R-:W-:Y:S01]  /*1600*/  DSETP.GTU.AND P1, PT, R18, 1, PT ;  /* 0x3ff000001200742a */ /* 0x000fe20003f2c000 */
[----:B------:R-:W-:-:S04]  /*1610*/  @P0 IMAD.MOV R10, RZ, RZ, R2 ;  /* 0x000000ffff0a0224 */ /* 0x000fc800078e0202 */
[----:B------:R-:W-:-:S09]  /*1620*/  VIADD R2, R10, 0x1 ;  /* 0x000000010a027836 */ /* 0x000fd20000000000 */
[----:B------:R-:W-:Y:S01]  /*1630*/  @P1 IMAD.MOV R2, RZ, RZ, R10 ;  /* 0x000000ffff021224 */ /* 0x000fe200078e020a */
[----:B------:R-:W-:Y:S06]  /*1640*/  BRA.U UP0, `(.L_x_8) ;  /* 0xfffffff9005c7547 */ /* 0x000fec000b83ffff */
[----:B------:R-:W-:Y:S01]  /*1650*/  I2FP.F32.U32 R2, R2 ;  /* 0x0000000200027245 */ /* 0x000fe20000201000 */
[----:B------:R-:W1:Y:S01]  /*1660*/  LDCU.64 UR4, c[0x0][0x380] ;  /* 0x00007000ff0477ac */ /* 0x000e620008000a00 */
[----:B------:R-:W-:Y:S03]  /*1670*/  STG.E.64 desc[UR6][R8.64+0x8], R4 ;  /* 0x0000080408007986 */ /* 0x000fe6000c101b06 */
[----:B------:R-:W-:Y:S01]  /*1680*/  FMUL R14, R2, 4 ;  /* 0x40800000020e7820 */ /* 0x000fe20000400000 */
[----:B------:R-:W-:Y:S01]  /*1690*/  IMAD.MOV.U32 R2, RZ, RZ, -0x1d6e9df1 ;  /* 0xe291620fff027424 */ /* 0x000fe200078e00ff */
[----:B------:R-:W-:Y:S02]  /*16a0*/  STG.E.64 desc[UR6][R8.64+0x10], R6 ;  /* 0x0000100608007986 */ /* 0x000fe4000c101b06 */
[----:B------:R-:W2:Y:S02]  /*16b0*/  F2F.F64.F32 R10, R14 ;  /* 0x0000000e000a7310 */ /* 0x000ea40000201800 */
[----:B------:R-:W-:Y:S01]  /*16c0*/  STG.E.64 desc[UR6][R8.64], R2 ;  /* 0x0000000208007986 */ /* 0x000fe2000c101b06 */
[----:B-1----:R-:W-:-:S04]  /*16d0*/  LEA R12, P0, R0, UR4, 0x3 ;  /* 0x00000004000c7c11 */ /* 0x002fc8000f8018ff */
[----:B------:R-:W-:Y:S01]  /*16e0*/  LEA.HI.X R13, R0, UR5, RZ, 0x3, P0 ;  /* 0x00000005000d7c11 */ /* 0x000fe200080f1cff */
[----:B--2---:R-:W-:-:S07]  /*16f0*/  DMUL R10, R10, 0.000244140625 ;  /* 0x3f3000000a0a7828 */ /* 0x004fce0000000000 */
[----:B------:R-:W-:Y:S01]  /*1700*/  STG.E.64 desc[UR6][R12.64], R10 ;  /* 0x0000000a0c007986 */ /* 0x000fe2000c101b06 */
[----:B------:R-:W-:Y:S05]  /*1710*/  EXIT ;  /* 0x000000000000794d */ /* 0x000fea0003800000 */
.L_x_9:
[----:B------:R-:W-:-:S00]  /*1720*/  BRA `(.L_x_9) ;  /* 0xfffffffc00fc7947 */ /* 0x000fc0000383ffff */
[----:B------:R-:W-:-:S00]  /*1730*/  NOP ;  /* 0x0000000000007918 */ /* 0x000fc00000000000 */
        /* <DEDUP_REMOVED lines=12> */
.L_x_46:


//--------------------- .text._Z22gpu_monte_carlo_curandPfP17curandStateXORWOW --------------------------
	.section	.text._Z22gpu_monte_carlo_curandPfP17curandStateXORWOW,"ax",@progbits
	.align	128
        .global         _Z22gpu_monte_carlo_curandPfP17curandStateXORWOW
        .type           _Z22gpu_monte_carlo_curandPfP17curandStateXORWOW,@function
        .size           _Z22gpu_monte_carlo_curandPfP17curandStateXORWOW,(.L_x_47 - _Z22gpu_monte_carlo_curandPfP17curandStateXORWOW)
        .other          _Z22gpu_monte_carlo_curandPfP17curandStateXORWOW,@"STO_CUDA_ENTRY STV_DEFAULT"
_Z22gpu_monte_carlo_curandPfP17curandStateXORWOW:
.text._Z22gpu_monte_carlo_curandPfP17curandStateXORWOW:
        /* <DEDUP_REMOVED lines=13> */
[----:B------:R-:W-:Y:S02]  /*00d0*/  IMAD.MOV.U32 R7, RZ, RZ, 0x5efdb30c ;  /* 0x5efdb30cff077424 */ /* 0x000fe400078e00ff */
[----:B------:R-:W-:Y:S02]  /*00e0*/  IMAD.MOV.U32 R5, RZ, RZ, -0x75bd8fc ;  /* 0xf8a42704ff057424 */ /* 0x000fe400078e00ff */
        /* <DEDUP_REMOVED lines=18> */
.L_x_17:
        /* <DEDUP_REMOVED lines=8> */
.L_x_16:
[----:B------:R-:W-:Y:S01]  /*0290*/  IMAD.MOV.U32 R15, RZ, RZ, RZ ;  /* 0x000000ffff0f7224 */ /* 0x000fe200078e00ff */
[----:B0-----:R-:W-:Y:S02]  /*02a0*/  CS2R R2, SRZ ;  /* 0x0000000000027805 */ /* 0x001fe4000001ff00 */
[----:B------:R-:W-:Y:S01]  /*02b0*/  CS2R R4, SRZ ;  /* 0x0000000000047805 */ /* 0x000fe2000001ff00 */
[----:B------:R-:W-:-:S07]  /*02c0*/  IMAD.MOV.U32 R7, RZ, RZ, RZ ;  /* 0x000000ffff077224 */ /* 0x000fce00078e00ff */
.L_x_15:
[----:B------:R-:W0:Y:S02]  /*02d0*/  LDC.64 R10, c[0x0][0x388] ;  /* 0x0000e200ff0a7b82 */ /* 0x000e240000000a00 */
[----:B0-----:R-:W-:-:S04]  /*02e0*/  IMAD.WIDE.U32 R10, R0, 0x30, R10 ;  /* 0x00000030000a7825 */ /* 0x001fc800078e000a */
[----:B------:R-:W-:-:S05]  /*02f0*/  IMAD.WIDE.U32 R10, R15, 0x4, R10 ;  /* 0x000000040f0a7825 */ /* 0x000fca00078e000a */
[----:B------:R0:W5:Y:S01]  /*0300*/  LDG.E R16, desc[UR6][R10.64+0x4] ;  /* 0x000004060a107981 */ /* 0x000162000c1e1900 */
[----:B------:R-:W-:-:S07]  /*0310*/  IMAD.MOV.U32 R17, RZ, RZ, RZ ;  /* 0x000000ffff117224 */ /* 0x000fce00078e00ff */
.L_x_14:
        /* <DEDUP_REMOVED lines=186> */
.L_x_13:
[----:B------:R-:W-:Y:S05]  /*0ec0*/  BSYNC.RECONVERGENT B1 ;  /* 0x0000000000017941 */ /* 0x000fea0003800200 */
.L_x_12:
[----:B------:R-:W-:Y:S01]  /*0ed0*/  ISETP.GT.U32.AND P0, PT, R12, 0x3, PT ;  /* 0x000000030c00780c */ /* 0x000fe20003f04070 */
[----:B------:R-:W-:Y:S01]  /*0ee0*/  VIADD R6, R6, 0x1 ;  /* 0x0000000106067836 */ /* 0x000fe20000000000 */
[--C-:B------:R-:W-:Y:S02]  /*0ef0*/  SHF.R.U64 R12, R12, 0x2, R13.reuse ;  /* 0x000000020c0c7819 */ /* 0x100fe4000000120d */
[----:B------:R-:W-:Y:S02]  /*0f00*/  ISETP.GT.U32.AND.EX P0, PT, R13, RZ, PT, P0 ;  /* 0x000000ff0d00720c */ /* 0x000fe40003f04100 */
[----:B------:R-:W-:-:S11]  /*0f10*/  SHF.R.U32.HI R13, RZ, 0x2, R13 ;  /* 0x00000002ff0d7819 */ /* 0x000fd6000001160d */
[----:B------:R-:W-:Y:S05]  /*0f20*/  @P0 BRA `(.L_x_17) ;  /* 0xfffffff000b80947 */ /* 0x000fea000383ffff */
.L_x_11:
[----:B------:R-:W-:Y:S05]  /*0f30*/  BSYNC.RECONVERGENT B0 ;  /* 0x0000000000007941 */ /* 0x000fea0003800200 */
.L_x_10:
        /* <DEDUP_REMOVED lines=8> */
.L_x_18:
[----:B------:R-:W-:Y:S01]  /*0fc0*/  SHF.R.U32.HI R12, RZ, 0x2, R7 ;  /* 0x00000002ff0c7819 */ /* 0x000fe20000011607 */
[----:B------:R-:W-:Y:S01]  /*0fd0*/  UIADD3 UR4, UPT, UPT, UR4, 0x4, URZ ;  /* 0x0000000404047890 */ /* 0x000fe2000fffe0ff */
[----:B------:R-:W-:Y:S02]  /*0fe0*/  SHF.R.U32.HI R13, RZ, 0x2, R4 ;  /* 0x00000002ff0d7819 */ /* 0x000fe40000011604 */
        /* <DEDUP_REMOVED lines=9> */
[----:B------:R-:W-:Y:S01]  /*1080*/  IMAD.SHL.U32 R4, R11, 0x10, RZ ;  /* 0x000000100b047824 */ /* 0x000fe200078e00ff */
[----:B------:R-:W-:-:S04]  /*1090*/  LOP3.LUT R12, R12, R5, RZ, 0x3c, !PT ;  /* 0x000000050c0c7212 */ /* 0x000fc800078e3cff */
[----:B------:R-:W-:Y:S02]  /*10a0*/  LOP3.LUT R4, R13, R7, R4, 0x96, !PT ;  /* 0x000000070d047212 */ /* 0x000fe400078e9604 */
[----:B------:R-:W-:Y:S02]  /*10b0*/  SHF.R.U32.HI R13, RZ, 0x2, R2 ;  /* 0x00000002ff0d7819 */ /* 0x000fe40000011602 */
[----:B------:R-:W-:Y:S01]  /*10c0*/  LOP3.LUT R5, R4, R11, RZ, 0x3c, !PT ;  /* 0x0000000b04057212 */ /* 0x000fe200078e3cff */
[----:B------:R-:W-:Y:S01]  /*10d0*/  IMAD.SHL.U32 R4, R12, 0x2, RZ ;  /* 0x000000020c047824 */ /* 0x000fe200078e00ff */
[----:B------:R-:W-:Y:S02]  /*10e0*/  LOP3.LUT R2, R13, R2, RZ, 0x3c, !PT ;  /* 0x000000020d027212 */ /* 0x000fe400078e3cff */
[--C-:B------:R-:W-:Y:S01]  /*10f0*/  SHF.R.U32.HI R14, RZ, 0x2, R5.reuse ;  /* 0x00000002ff0e7819 */ /* 0x100fe20000011605 */
[----:B------:R-:W-:Y:S01]  /*1100*/  IMAD.SHL.U32 R7, R5, 0x10, RZ ;  /* 0x0000001005077824 */ /* 0x000fe200078e00ff */
[----:B------:R-:W-:-:S02]  /*1110*/  IADD3 R15, PT, PT, R6, 0x587c5, R5 ;  /* 0x000587c5060f7810 */ /* 0x000fc40007ffe005 */
[-C--:B------:R-:W-:Y:S02]  /*1120*/  LOP3.LUT R14, R14, R5.reuse, RZ, 0x3c, !PT ;  /* 0x000000050e0e7212 */ /* 0x080fe400078e3cff */
[----:B------:R-:W-:Y:S02]  /*1130*/  LOP3.LUT R4, R12, R4, R7, 0x96, !PT ;  /* 0x000000040c047212 */ /* 0x000fe400078e9607 */
[----:B------:R-:W-:Y:S02]  /*1140*/  SHF.R.U32.HI R12, RZ, 0x2, R3 ;  /* 0x00000002ff0c7819 */ /* 0x000fe40000011603 */
[----:B------:R-:W-:Y:S01]  /*1150*/  LOP3.LUT R13, R4, R5, RZ, 0x3c, !PT ;  /* 0x00000005040d7212 */ /* 0x000fe200078e3cff */
[----:B------:R-:W-:Y:S01]  /*1160*/  IMAD.SHL.U32 R4, R2, 0x2, RZ ;  /* 0x0000000202047824 */ /* 0x000fe200078e00ff */
[----:B------:R-:W-:-:S03]  /*1170*/  LOP3.LUT R12, R12, R3, RZ, 0x3c, !PT ;  /* 0x000000030c0c7212 */ /* 0x000fc600078e3cff */
[----:B------:R-:W-:-:S05]  /*1180*/  IMAD.SHL.U32 R7, R13, 0x10, RZ ;  /* 0x000000100d077824 */ /* 0x000fca00078e00ff */
[----:B------:R-:W-:Y:S01]  /*1190*/  LOP3.LUT R4, R2, R4, R7, 0x96, !PT ;  /* 0x0000000402047212 */ /* 0x000fe200078e9607 */
[----:B------:R-:W-:-:S03]  /*11a0*/  IMAD.SHL.U32 R2, R12, 0x2, RZ ;  /* 0x000000020c027824 */ /* 0x000fc600078e00ff */
[----:B------:R-:W-:Y:S02]  /*11b0*/  LOP3.LUT R7, R4, R13, RZ, 0x3c, !PT ;  /* 0x0000000d04077212 */ /* 0x000fe400078e3cff */
[----:B------:R-:W-:Y:S02]  /*11c0*/  SHF.R.U32.HI R4, RZ, 0x2, R11 ;  /* 0x00000002ff047819 */ /* 0x000fe4000001160b */
[----:B------:R-:W-:Y:S01]  /*11d0*/  IADD3 R17, PT, PT, R6, 0x10974f, R7 ;  /* 0x0010974f06117810 */ /* 0x000fe20007ffe007 */
[----:B------:R-:W-:-:S03]  /*11e0*/  IMAD.SHL.U32 R3, R7, 0x10, RZ ;  /* 0x0000001007037824 */ /* 0x000fc600078e00ff */
[----:B------:R-:W-:Y:S02]  /*11f0*/  I2FP.F32.U32 R18, R17 ;  /* 0x0000001100127245 */ /* 0x000fe40000201000 */
[----:B------:R-:W-:Y:S02]  /*1200*/  LOP3.LUT R2, R12, R2, R3, 0x96, !PT ;  /* 0x000000020c027212 */ /* 0x000fe400078e9603 */
[----:B------:R-:W-:Y:S02]  /*1210*/  LOP3.LUT R3, R4, R11, RZ, 0x3c, !PT ;  /* 0x0000000b04037212 */ /* 0x000fe400078e3cff */
[----:B------:R-:W-:-:S03]  /*1220*/  LOP3.LUT R4, R2, R7, RZ, 0x3c, !PT ;  /* 0x0000000702047212 */ /* 0x000fc600078e3cff */
[----:B------:R-:W-:Y:S02]  /*1230*/  IMAD.SHL.U32 R12, R3, 0x2, RZ ;  /* 0x00000002030c7824 */ /* 0x000fe400078e00ff */
[----:B------:R-:W-:-:S05]  /*1240*/  IMAD.SHL.U32 R2, R4, 0x10, RZ ;  /* 0x0000001004027824 */ /* 0x000fca00078e00ff */
[----:B------:R-:W-:Y:S01]  /*1250*/  LOP3.LUT R3, R3, R12, R2, 0x96, !PT ;  /* 0x0000000c03037212 */ /* 0x000fe200078e9602 */
[----:B------:R-:W-:Y:S01]  /*1260*/  IMAD.IADD R2, R11, 0x1, R6 ;  /* 0x000000010b027824 */ /* 0x000fe200078e0206 */
[----:B------:R-:W-:Y:S01]  /*1270*/  I2FP.F32.U32 R12, R15 ;  /* 0x0000000f000c7245 */ /* 0x000fe20000201000 */
[----:B------:R-:W-:Y:S01]  /*1280*/  IMAD.MOV.U32 R11, RZ, RZ, 0x2f800000 ;  /* 0x2f800000ff0b7424 */ /* 0x000fe200078e00ff */
[----:B------:R-:W-:Y:S02]  /*1290*/  LOP3.LUT R5, R3, R4, RZ, 0x3c, !PT ;  /* 0x0000000403057212 */ /* 0x000fe400078e3cff */
[----:B------:R-:W-:Y:S01]  /*12a0*/  I2FP.F32.U32 R16, R2 ;  /* 0x0000000200107245 */ /* 0x000fe20000201000 */
[----:B------:R-:W-:Y:S02]  /*12b0*/  IMAD.SHL.U32 R2, R14, 0x2, RZ ;  /* 0x000000020e027824 */ /* 0x000fe400078e00ff */
[-C--:B------:R-:W-:Y:S01]  /*12c0*/  FFMA R15, R12, R11.reuse, 1.1641532182693481445e-10 ;  /* 0x2f0000000c0f7423 */ /* 0x080fe2000000000b */
[----:B------:R-:W-:Y:S01]  /*12d0*/  IMAD.SHL.U32 R3, R5, 0x10, RZ ;  /* 0x0000001005037824 */ /* 0x000fe200078e00ff */
[----:B------:R-:W-:Y:S01]  /*12e0*/  SHF.R.U32.HI R12, RZ, 0x2, R13 ;  /* 0x00000002ff0c7819 */ /* 0x000fe2000001160d */
[----:B------:R-:W-:Y:S01]  /*12f0*/  FFMA R16, R16, R11, 1.1641532182693481445e-10 ;  /* 0x2f00000010107423 */ /* 0x000fe2000000000b */
[----:B------:R-:W-:Y:S01]  /*1300*/  FMUL R15, R15, R15 ;  /* 0x0000000f0f0f7220 */ /* 0x000fe20000400000 */
[----:B------:R-:W-:Y:S01]  /*1310*/  FFMA R18, R18, R11, 1.1641532182693481445e-10 ;  /* 0x2f00000012127423 */ /* 0x000fe2000000000b */
[----:B------:R-:W-:-:S02]  /*1320*/  LOP3.LUT R2, R14, R2, R3, 0x96, !PT ;  /* 0x000000020e027212 */ /* 0x000fc400078e9603 */
[----:B------:R-:W-:Y:S01]  /*1330*/  LOP3.LUT R12, R12, R13, RZ, 0x3c, !PT ;  /* 0x0000000d0c0c7212 */ /* 0x000fe200078e3cff */
[----:B------:R-:W-:Y:S01]  /*1340*/  FFMA R15, R16, R16, R15 ;  /* 0x00000010100f7223 */ /* 0x000fe2000000000f */
[----:B------:R-:W-:Y:S02]  /*1350*/  LOP3.LUT R2, R2, R5, RZ, 0x3c, !PT ;  /* 0x0000000502027212 */ /* 0x000fe400078e3cff */
[----:B------:R-:W-:Y:S01]  /*1360*/  IADD3 R14, PT, PT, R6, 0xb0f8a, R13 ;  /* 0x000b0f8a060e7810 */ /* 0x000fe20007ffe00d */
[----:B------:R-:W-:Y:S01]  /*1370*/  IMAD.SHL.U32 R13, R12, 0x2, RZ ;  /* 0x000000020c0d7824 */ /* 0x000fe200078e00ff */
[----:B------:R-:W-:Y:S01]  /*1380*/  FSETP.GTU.AND P0, PT, R15, 1, PT ;  /* 0x3f8000000f00780b */ /* 0x000fe20003f0c000 */
[----:B------:R-:W-:Y:S01]  /*1390*/  IMAD.SHL.U32 R3, R2, 0x10, RZ ;  /* 0x0000001002037824 */ /* 0x000fe200078e00ff */
[----:B------:R-:W-:-:S04]  /*13a0*/  I2FP.F32.U32 R14, R14 ;  /* 0x0000000e000e7245 */ /* 0x000fc80000201000 */
[----:B------:R-:W-:Y:S01]  /*13b0*/  LOP3.LUT R3, R12, R13, R3, 0x96, !PT ;  /* 0x0000000d0c037212 */ /* 0x000fe200078e9603 */
[----:B------:R-:W-:Y:S01]  /*13c0*/  FFMA R14, R14, R11, 1.1641532182693481445e-10 ;  /* 0x2f0000000e0e7423 */ /* 0x000fe2000000000b */
[----:B------:R-:W-:Y:S02]  /*13d0*/  IADD3 R13, PT, PT, R6, 0x1ba6d9, R5 ;  /* 0x001ba6d9060d7810 */ /* 0x000fe40007ffe005 */
[----:B------:R-:W-:Y:S02]  /*13e0*/  LOP3.LUT R3, R3, R2, RZ, 0x3c, !PT ;  /* 0x0000000203037212 */ /* 0x000fe400078e3cff */
[----:B------:R-:W-:Y:S01]  /*13f0*/  I2FP.F32.U32 R16, R13 ;  /* 0x0000000d00107245 */ /* 0x000fe20000201000 */
[----:B------:R-:W-:Y:S01]  /*1400*/  FMUL R13, R18, R18 ;  /* 0x00000012120d7220 */ /* 0x000fe20000400000 */
[C---:B------:R-:W-:Y:S02]  /*1410*/  IADD3 R12, PT, PT, R6.reuse, 0x161f14, R4 ;  /* 0x00161f14060c7810 */ /* 0x040fe40007ffe004 */
[----:B------:R-:W-:Y:S01]  /*1420*/  IADD3 R17, PT, PT, R6, 0x26b663, R3 ;  /* 0x0026b66306117810 */ /* 0x000fe20007ffe003 */
[----:B------:R-:W-:Y:S01]  /*1430*/  FFMA R16, R16, R11, 1.1641532182693481445e-10 ;  /* 0x2f00000010107423 */ /* 0x000fe2000000000b */
[----:B------:R-:W-:Y:S01]  /*1440*/  FFMA R13, R14, R14, R13 ;  /* 0x0000000e0e0d7223 */ /* 0x000fe2000000000d */
[----:B------:R-:W-:-:S02]  /*1450*/  I2FP.F32.U32 R12, R12 ;  /* 0x0000000c000c7245 */ /* 0x000fc40000201000 */
[----:B------:R-:W-:Y:S01]  /*1460*/  FMUL R15, R16, R16 ;  /* 0x00000010100f7220 */ /* 0x000fe20000400000 */
[C---:B------:R-:W-:Y:S01]  /*1470*/  IADD3 R14, PT, PT, R6.reuse, 0x212e9e, R2 ;  /* 0x00212e9e060e7810 */ /* 0x040fe20007ffe002 */
[----:B------:R-:W-:Y:S01]  /*1480*/  VIADD R6, R6, 0x2c3e28 ;  /* 0x002c3e2806067836 */ /* 0x000fe20000000000 */
[----:B------:R-:W-:Y:S01]  /*1490*/  I2FP.F32.U32 R16, R17 ;  /* 0x0000001100107245 */ /* 0x000fe20000201000 */
[-C--:B------:R-:W-:Y:S01]  /*14a0*/  FFMA R12, R12, R11.reuse, 1.1641532182693481445e-10 ;  /* 0x2f0000000c0c7423 */ /* 0x080fe2000000000b */
[----:B------:R-:W-:Y:S02]  /*14b0*/  I2FP.F32.U32 R14, R14 ;  /* 0x0000000e000e7245 */ /* 0x000fe40000201000 */
[----:B------:R-:W-:Y:S01]  /*14c0*/  FSETP.GTU.AND P1, PT, R13, 1, PT ;  /* 0x3f8000000d00780b */ /* 0x000fe20003f2c000 */
[-C--:B------:R-:W-:Y:S01]  /*14d0*/  FFMA R16, R16, R11.reuse, 1.1641532182693481445e-10 ;  /* 0x2f00000010107423 */ /* 0x080fe2000000000b */
[----:B------:R-:W-:Y:S01]  /*14e0*/  FFMA R15, R12, R12, R15 ;  /* 0x0000000c0c0f7223 */ /* 0x000fe2000000000f */
[----:B------:R-:W-:Y:S01]  /*14f0*/  FFMA R14, R14, R11, 1.1641532182693481445e-10 ;  /* 0x2f0000000e0e7423 */ /* 0x000fe2000000000b */
[----:B------:R-:W-:-:S02]  /*1500*/  VIADD R13, R10, 0x1 ;  /* 0x000000010a0d7836 */ /* 0x000fc40000000000 */
[----:B------:R-:W-:Y:S01]  /*1510*/  FMUL R11, R16, R16 ;  /* 0x00000010100b7220 */ /* 0x000fe20000400000 */
[----:B------:R-:W-:Y:S01]  /*1520*/  @P0 IMAD.MOV R13, RZ, RZ, R10 ;  /* 0x000000ffff0d0224 */ /* 0x000fe200078e020a */
[----:B------:R-:W-:Y:S02]  /*1530*/  FSETP.GTU.AND P0, PT, R15, 1, PT ;  /* 0x3f8000000f00780b */ /* 0x000fe40003f0c000 */
[----:B------:R-:W-:Y:S01]  /*1540*/  FFMA R11, R14, R14, R11 ;  /* 0x0000000e0e0b7223 */ /* 0x000fe2000000000b */
[----:B------:R-:W-:Y:S02]  /*1550*/  VIADD R10, R13, 0x1 ;  /* 0x000000010d0a7836 */ /* 0x000fe40000000000 */
[----:B------:R-:W-:Y:S02]  /*1560*/  @P1 IMAD.MOV R10, RZ, RZ, R13 ;  /* 0x000000ffff0a1224 */ /* 0x000fe400078e020d */
[----:B------:R-:W-:Y:S02]  /*1570*/  FSETP.GTU.AND P1, PT, R11, 1, PT ;  /* 0x3f8000000b00780b */ /* 0x000fe40003f2c000 */
[----:B------:R-:W-:-:S04]  /*1580*/  VIADD R11, R10, 0x1 ;  /* 0x000000010a0b7836 */ /* 0x000fc80000000000 */
[----:B------:R-:W-:-:S04]  /*1590*/  @P0 IMAD.MOV R11, RZ, RZ, R10 ;  /* 0x000000ffff0b0224 */ /* 0x000fc800078e020a */
[----:B------:R-:W-:-:S03]  /*15a0*/  VIADD R10, R11, 0x1 ;  /* 0x000000010b0a7836 */ /* 0x000fc60000000000 */
[----:B------:R-:W-:Y:S01]  /*15b0*/  @P1 IMAD.MOV R10, RZ, RZ, R11 ;  /* 0x000000ffff0a1224 */ /* 0x000fe200078e020b */
[----:B------:R-:W-:Y:S06]  /*15c0*/  BRA.U UP0, `(.L_x_18) ;  /* 0xfffffff9007c7547 */ /* 0x000fec000b83ffff */
[----:B------:R-:W1:Y:S01]  /*15d0*/  LDCU.64 UR4, c[0x0][0x380] ;  /* 0x00007000ff0477ac */ /* 0x000e620008000a00 */
[----:B------:R-:W-:Y:S01]  /*15e0*/  I2FP.F32.U32 R6, R10 ;  /* 0x0000000a00067245 */ /* 0x000fe20000201000 */
[----:B------:R-:W-:Y:S04]  /*15f0*/  STG.E.64 desc[UR6][R8.64+0x8], R4 ;  /* 0x0000080408007986 */ /* 0x000fe8000c101b06 */
[----:B------:R-:W-:Y:S01]  /*1600*/  FMUL R12, R6, 4 ;  /* 0x40800000060c7820 */ /* 0x000fe20000400000 */
[----:B------:R-:W-:Y:S01]  /*1610*/  IMAD.MOV.U32 R6, RZ, RZ, -0x1d6e9df1 ;  /* 0xe291620fff067424 */ /* 0x000fe200078e00ff */
[----:B------:R-:W-:Y:S02]  /*1620*/  STG.E.64 desc[UR6][R8.64+0x10], R2 ;  /* 0x0000100208007986 */ /* 0x000fe4000c101b06 */
[----:B------:R-:W-:-:S02]  /*1630*/  FMUL R13, R12, 0.000244140625 ;  /* 0x398000000c0d7820 */ /* 0x000fc40000400000 */
[----:B------:R-:W-:Y:S01]  /*1640*/  STG.E.64 desc[UR6][R8.64], R6 ;  /* 0x0000000608007986 */ /* 0x000fe2000c101b06 */
[----:B-1----:R-:W-:-:S04]  /*1650*/  LEA R10, P0, R0, UR4, 0x2 ;  /* 0x00000004000a7c11 */ /* 0x002fc8000f8010ff */
[----:B------:R-:W-:-:S05]  /*1660*/  LEA.HI.X R11, R0, UR5, RZ, 0x2, P0 ;  /* 0x00000005000b7c11 */ /* 0x000fca00080f14ff */
[----:B------:R-:W-:Y:S01]  /*1670*/  STG.E desc[UR6][R10.64], R13 ;  /* 0x0000000d0a007986 */ /* 0x000fe2000c101906 */
[----:B------:R-:W-:Y:S05]  /*1680*/  EXIT ;  /* 0x000000000000794d */ /* 0x000fea0003800000 */
.L_x_19:
        /* <DEDUP_REMOVED lines=15> */
.L_x_47:


//--------------------- .text._Z24gpu_monte_carlo_myrand_dPd --------------------------
	.section	.text._Z24gpu_monte_carlo_myrand_dPd,"ax",@progbits
	.align	128
        .global         _Z24gpu_monte_carlo_myrand_dPd
        .type           _Z24gpu_monte_carlo_myrand_dPd,@function
        .size           _Z24gpu_monte_carlo_myrand_dPd,(.L_x_45 - _Z24gpu_monte_carlo_myrand_dPd)
        .other          _Z24gpu_monte_carlo_myrand_dPd,@"STO_CUDA_ENTRY STV_DEFAULT"
_Z24gpu_monte_carlo_myrand_dPd:
.text._Z24gpu_monte_carlo_myrand_dPd:
[----:B------:R-:W-:Y:S01]  /*0000*/  LDC R1, c[0x0][0x37c] ;  /* 0x0000df00ff017b82 */ /* 0x000fe20000000800 */
[----:B------:R-:W0:Y:S01]  /*0010*/  S2R R4, SR_TID.X ;  /* 0x0000000000047919 */ /* 0x000e220000002100 */
[----:B------:R-:W0:Y:S01]  /*0020*/  LDCU UR4, c[0x0][0x360] ;  /* 0x00006c00ff0477ac */ /* 0x000e220008000800 */
[----:B------:R-:W-:Y:S01]  /*0030*/  IMAD.MOV.U32 R16, RZ, RZ, RZ ;  /* 0x000000ffff107224 */ /* 0x000fe200078e00ff */
[----:B------:R-:W0:Y:S01]  /*0040*/  S2R R3, SR_CTAID.X ;  /* 0x0000000000037919 */ /* 0x000e220000002500 */
[----:B------:R-:W1:Y:S01]  /*0050*/  LDCU.64 UR6, c[0x0][0x358] ;  /* 0x00006b00ff0677ac */ /* 0x000e620008000a00 */
[----:B0-----:R-:W-:Y:S01]  /*0060*/  IMAD R4, R3, UR4, R4 ;  /* 0x0000000403047c24 */ /* 0x001fe2000f8e0204 */
[----:B------:R-:W-:-:S03]  /*0070*/  UMOV UR4, URZ ;  /* 0x000000ff00047c82 */ /* 0x000fc60008000000 */
[----:B-1----:R-:W-:-:S07]  /*0080*/  VIADD R17, R4, 0x1 ;  /* 0x0000000104117836 */ /* 0x002fce0000000000 */
.L_x_36:
[----:B------:R-:W-:Y:S01]  /*0090*/  IMAD.WIDE.U32 R18, R17, 0x41a7, RZ ;  /* 0x000041a711127825 */ /* 0x000fe200078e00ff */
[----:B------:R-:W0:Y:S03]  /*00a0*/  MUFU.RCP64H R7, 2.14748262400000000000e+09 ;  /* 0x41dfffff00077908 */ /* 0x000e260000001800 */
[----:B------:R-:W-:Y:S01]  /*00b0*/  HFMA2 R6, -RZ, RZ, 0, 5.9604644775390625e-08 ;  /* 0x00000001ff067431 */ /* 0x000fe200000001ff */
[----:B------:R-:W-:Y:S01]  /*00c0*/  UIADD3 UR4, UPT, UPT, UR4, 0x4, URZ ;  /* 0x0000000404047890 */ /* 0x000fe2000fffe0ff */
[----:B------:R-:W-:Y:S01]  /*00d0*/  BSSY.RECONVERGENT B0, `(.L_x_20) ;  /* 0x0000026000007945 */ /* 0x000fe20003800200 */
[----:B------:R-:W-:Y:S01]  /*00e0*/  UMOV UR5, 0xffc00000 ;  /* 0xffc0000000057882 */ /* 0x000fe20000000000 */
[----:B------:R-:W-:Y:S01]  /*00f0*/  IMAD.WIDE.U32 R2, R19, 0x10001, RZ ;  /* 0x0001000113027825 */ /* 0x000fe200078e00ff */
[----:B------:R-:W-:-:S03]  /*0100*/  UISETP.NE.AND UP0, UPT, UR4, 0x1000, UPT ;  /* 0x000010000400788c */ /* 0x000fc6000bf05270 */
[----:B------:R-:W-:-:S04]  /*0110*/  IMAD.WIDE.U32 R8, R18, 0x10001, RZ ;  /* 0x0001000112087825 */ /* 0x000fc800078e00ff */
[----:B------:R-:W-:Y:S01]  /*0120*/  IMAD.WIDE.U32 R10, P0, R18, 0x8000, R2 ;  /* 0x00008000120a7825 */ /* 0x000fe20007800002 */
[----:B------:R-:W-:-:S03]  /*0130*/  MOV R2, 0xffc00000 ;  /* 0xffc0000000027802 */ /* 0x000fc60000000f00 */
[----:B------:R-:W-:Y:S01]  /*0140*/  IMAD.MOV.U32 R3, RZ, RZ, 0x41dfffff ;  /* 0x41dfffffff037424 */ /* 0x000fe200078e00ff */
[----:B------:R-:W-:Y:S01]  /*0150*/  IADD3 RZ, P1, PT, R9, R10, RZ ;  /* 0x0000000a09ff7210 */ /* 0x000fe20007f3e0ff */
[----:B------:R-:W-:Y:S02]  /*0160*/  IMAD.X R13, RZ, RZ, RZ, P0 ;  /* 0x000000ffff0d7224 */ /* 0x000fe400000e06ff */
[----:B------:R-:W-:Y:S02]  /*0170*/  IMAD.MOV.U32 R12, RZ, RZ, R11 ;  /* 0x000000ffff0c7224 */ /* 0x000fe400078e000b */
[----:B0-----:R-:W-:Y:S02]  /*0180*/  DFMA R8, R6, -R2, 1 ;  /* 0x3ff000000608742b */ /* 0x001fe40000000802 */
[----:B------:R-:W-:-:S05]  /*0190*/  IMAD.WIDE.U32.X R10, R19, 0x8000, R12, P1 ;  /* 0x00008000130a7825 */ /* 0x000fca00008e040c */
[--C-:B------:R-:W-:Y:S01]  /*01a0*/  SHF.R.U64 R23, R10, 0xe, R11.reuse ;  /* 0x0000000e0a177819 */ /* 0x100fe2000000120b */
[----:B------:R-:W-:Y:S01]  /*01b0*/  DFMA R8, R8, R8, R8 ;  /* 0x000000080808722b */ /* 0x000fe20000000008 */
[----:B------:R-:W-:-:S03]  /*01c0*/  SHF.R.U32.HI R10, RZ, 0xe, R11 ;  /* 0x0000000eff0a7819 */ /* 0x000fc6000001160b */
[----:B------:R-:W-:-:S04]  /*01d0*/  IMAD.WIDE.U32 R18, R23, -0x7fffffff, R18 ;  /* 0x8000000117127825 */ /* 0x000fc800078e0012 */
[----:B------:R-:W-:Y:S01]  /*01e0*/  IMAD R10, R10, -0x7fffffff, RZ ;  /* 0x800000010a0a7824 */ /* 0x000fe200078e02ff */
[----:B------:R-:W-:Y:S01]  /*01f0*/  DFMA R6, R6, R8, R6 ;  /* 0x000000080606722b */ /* 0x000fe20000000006 */
[----:B------:R-:W-:-:S03]  /*0200*/  IMAD.MOV.U32 R22, RZ, RZ, R18 ;  /* 0x000000ffff167224 */ /* 0x000fc600078e0012 */
[----:B------:R-:W-:-:S04]  /*0210*/  IADD3 R23, PT, PT, R19, -R23, R10 ;  /* 0x8000001713177210 */ /* 0x000fc80007ffe00a */
[C---:B------:R-:W-:Y:S01]  /*0220*/  DFMA R10, R6.reuse, -R2, 1 ;  /* 0x3ff00000060a742b */ /* 0x040fe20000000802 */
[----:B------:R-:W0:Y:S07]  /*0230*/  I2F.F64.U64 R8, R22 ;  /* 0x0000001600087312 */ /* 0x000e2e0000301800 */
[----:B------:R-:W-:-:S08]  /*0240*/  DFMA R10, R6, R10, R6 ;  /* 0x0000000a060a722b */ /* 0x000fd00000000006 */
[----:B0-----:R-:W-:Y:S01]  /*0250*/  DMUL R6, R8, R10 ;  /* 0x0000000a08067228 */ /* 0x001fe20000000000 */
[----:B------:R-:W-:-:S07]  /*0260*/  FSETP.GEU.AND P1, PT, |R9|, 6.5827683646048100446e-37, PT ;  /* 0x036000000900780b */ /* 0x000fce0003f2e200 */
[----:B------:R-:W-:-:S08]  /*0270*/  DFMA R2, R6, -R2, R8 ;  /* 0x800000020602722b */ /* 0x000fd00000000008 */
[----:B------:R-:W-:-:S10]  /*0280*/  DFMA R2, R10, R2, R6 ;  /* 0x000000020a02722b */ /* 0x000fd40000000006 */
[----:B------:R-:W-:-:S05]  /*0290*/  FFMA R0, RZ, 27.999998092651367188, R3 ;  /* 0x41dfffffff007823 */ /* 0x000fca0000000003 */
[----:B------:R-:W-:Y:S02]  /*02a0*/  FSETP.GT.AND P0, PT, |R0|, 1.469367938527859385e-39, PT ;  /* 0x001000000000780b */ /* 0x000fe40003f04200 */
[----:B------:R-:W-:-:S11]  /*02b0*/  MOV R0, 0x41dfffff ;  /* 0x41dfffff00007802 */ /* 0x000fd60000000f00 */
[----:B------:R-:W-:Y:S05]  /*02c0*/  @P0 BRA P1, `(.L_x_21) ;  /* 0x0000000000180947 */ /* 0x000fea0000800000 */
[----:B------:R-:W-:Y:S01]  /*02d0*/  IMAD.MOV.U32 R7, RZ, RZ, R8 ;  /* 0x000000ffff077224 */ /* 0x000fe200078e0008 */
[----:B------:R-:W-:Y:S01]  /*02e0*/  MOV R5, 0x310 ;  /* 0x0000031000057802 */ /* 0x000fe20000000f00 */
[----:B------:R-:W-:-:S07]  /*02f0*/  IMAD.MOV.U32 R6, RZ, RZ, R9 ;  /* 0x000000ffff067224 */ /* 0x000fce00078e0009 */
[----:B------:R-:W-:Y:S05]  /*0300*/  CALL.REL.NOINC `($__internal_0_$__cuda_sm20_div_rn_f64_full) ;  /* 0x00000014000c7944 */ /* 0x000fea0003c00000 */
[----:B------:R-:W-:Y:S01]  /*0310*/  MOV R2, R7 ;  /* 0x0000000700027202 */ /* 0x000fe20000000f00 */
[----:B------:R-:W-:-:S07]  /*0320*/  IMAD.MOV.U32 R3, RZ, RZ, R6 ;  /* 0x000000ffff037224 */ /* 0x000fce00078e0006 */
.L_x_21:
[----:B------:R-:W-:Y:S05]  /*0330*/  BSYNC.RECONVERGENT B0 ;  /* 0x0000000000007941 */ /* 0x000fea0003800200 */
.L_x_20:
[----:B------:R-:W-:Y:S01]  /*0340*/  IMAD.WIDE.U32 R18, R18, 0x41a7, RZ ;  /* 0x000041a712127825 */ /* 0x000fe200078e00ff */
[----:B------:R-:W0:Y:S03]  /*0350*/  MUFU.RCP64H R9, 2.14748262400000000000e+09 ;  /* 0x41dfffff00097908 */ /* 0x000e260000001800 */
[----:B------:R-:W-:Y:S01]  /*0360*/  HFMA2 R8, -RZ, RZ, 0, 5.9604644775390625e-08 ;  /* 0x00000001ff087431 */ /* 0x000fe200000001ff */
[----:B------:R-:W-:Y:S01]  /*0370*/  BSSY.RECONVERGENT B0, `(.L_x_22) ;  /* 0x0000026000007945 */ /* 0x000fe20003800200 */
[----:B------:R-:W-:Y:S02]  /*0380*/  IMAD R23, R23, 0x41a7, RZ ;  /* 0x000041a717177824 */ /* 0x000fe400078e02ff */
[----:B------:R-:W-:-:S04]  /*0390*/  IMAD.WIDE.U32 R10, R18, 0x8001, RZ ;  /* 0x00008001120a7825 */ /* 0x000fc800078e00ff */
[----:B------:R-:W-:-:S04]  /*03a0*/  IMAD.IADD R19, R19, 0x1, R23 ;  /* 0x0000000113137824 */ /* 0x000fc800078e0217 */
        /* <DEDUP_REMOVED lines=25> */
[----:B------:R-:W-:-:S13]  /*0540*/  FSETP.GT.AND P0, PT, |R5|, 1.469367938527859385e-39, PT ;  /* 0x001000000500780b */ /* 0x000fda0003f04200 */
[----:B------:R-:W-:Y:S05]  /*0550*/  @P0 BRA P1, `(.L_x_23) ;  /* 0x00000000001c0947 */ /* 0x000fea0000800000 */
[----:B------:R-:W-:Y:S01]  /*0560*/  MOV R7, R8 ;  /* 0x0000000800077202 */ /* 0x000fe20000000f00 */
[----:B------:R-:W-:Y:S01]  /*0570*/  IMAD.MOV.U32 R6, RZ, RZ, R9 ;  /* 0x000000ffff067224 */ /* 0x000fe200078e0009 */
[----:B------:R-:W-:-:S07]  /*0580*/  MOV R5, 0x5a0 ;  /* 0x000005a000057802 */ /* 0x000fce0000000f00 */
[----:B------:R-:W-:Y:S05]  /*0590*/  CALL.REL.NOINC `($__internal_0_$__cuda_sm20_div_rn_f64_full) ;  /* 0x0000001000687944 */ /* 0x000fea0003c00000 */
[----:B------:R-:W-:-:S04]  /*05a0*/  LOP3.LUT R7, R7, R6, RZ, 0x3c, !PT ;  /* 0x0000000607077212 */ /* 0x000fc800078e3cff */
[----:B------:R-:W-:-:S04]  /*05b0*/  LOP3.LUT R6, R7, R6, RZ, 0x3c, !PT ;  /* 0x0000000607067212 */ /* 0x000fc800078e3cff */
[----:B------:R-:W-:-:S07]  /*05c0*/  LOP3.LUT R7, R7, R6, RZ, 0x3c, !PT ;  /* 0x0000000607077212 */ /* 0x000fce00078e3cff */
.L_x_23:
[----:B------:R-:W-:Y:S05]  /*05d0*/  BSYNC.RECONVERGENT B0 ;  /* 0x0000000000007941 */ /* 0x000fea0003800200 */
.L_x_22:
[----:B------:R-:W-:Y:S01]  /*05e0*/  IMAD.WIDE.U32 R18, R18, 0x41a7, RZ ;  /* 0x000041a712127825 */ /* 0x000fe200078e00ff */
[----:B------:R-:W0:Y:S03]  /*05f0*/  MUFU.RCP64H R9, 2.14748262400000000000e+09 ;  /* 0x41dfffff00097908 */ /* 0x000e260000001800 */
[----:B------:R-:W-:Y:S01]  /*0600*/  HFMA2 R8, -RZ, RZ, 0, 5.9604644775390625e-08 ;  /* 0x00000001ff087431 */ /* 0x000fe200000001ff */
[----:B------:R-:W-:Y:S01]  /*0610*/  DMUL R6, R6, R6 ;  /* 0x0000000606067228 */ /* 0x000fe20000000000 */
[----:B------:R-:W-:Y:S01]  /*0620*/  IMAD R23, R23, 0x41a7, RZ ;  /* 0x000041a717177824 */ /* 0x000fe200078e02ff */
[----:B------:R-:W-:Y:S01]  /*0630*/  BSSY.RECONVERGENT B0, `(.L_x_24) ;  /* 0x0000028000007945 */ /* 0x000fe20003800200 */
[----:B------:R-:W-:-:S04]  /*0640*/  IMAD.WIDE.U32 R12, R18, 0x8001, RZ ;  /* 0x00008001120c7825 */ /* 0x000fc800078e00ff */
[----:B------:R-:W-:Y:S01]  /*0650*/  IMAD.IADD R19, R19, 0x1, R23 ;  /* 0x0000000113137824 */ /* 0x000fe200078e0217 */
[----:B------:R-:W-:Y:S01]  /*0660*/  DFMA R6, R2, R2, R6 ;  /* 0x000000020206722b */ /* 0x000fe20000000006 */
[----:B------:R-:W-:Y:S02]  /*0670*/  IADD3 R23, PT, PT, R16, 0x1, RZ ;  /* 0x0000000110177810 */ /* 0x000fe40007ffe0ff */
[----:B------:R-:W-:-:S04]  /*0680*/  IMAD.WIDE.U32 R10, R19, 0x8001, RZ ;  /* 0x00008001130a7825 */ /* 0x000fc800078e00ff */
[----:B------:R-:W-:Y:S01]  /*0690*/  IMAD.WIDE.U32 R14, P0, R18, 0x4000, R10 ;  /* 0x00004000120e7825 */ /* 0x000fe2000780000a */
[----:B------:R-:W-:-:S03]  /*06a0*/  MOV R10, 0xffc00000 ;  /* 0xffc00000000a7802 */ /* 0x000fc60000000f00 */
[----:B------:R-:W-:Y:S01]  /*06b0*/  IMAD.MOV.U32 R11, RZ, RZ, 0x41dfffff ;  /* 0x41dfffffff0b7424 */ /* 0x000fe200078e00ff */
[----:B------:R-:W-:Y:S01]  /*06c0*/  IADD3 RZ, P1, PT, R13, R14, RZ ;  /* 0x0000000e0dff7210 */ /* 0x000fe20007f3e0ff */
[----:B------:R-:W-:Y:S01]  /*06d0*/  IMAD.X R13, RZ, RZ, RZ, P0 ;  /* 0x000000ffff0d7224 */ /* 0x000fe200000e06ff */
[----:B------:R-:W-:Y:S01]  /*06e0*/  DSETP.GTU.AND P0, PT, R6, 1, PT ;  /* 0x3ff000000600742a */ /* 0x000fe20003f0c000 */
[----:B------:R-:W-:Y:S02]  /*06f0*/  IMAD.MOV.U32 R12, RZ, RZ, R15 ;  /* 0x000000ffff0c7224 */ /* 0x000fe400078e000f */
[----:B0-----:R-:W-:Y:S02]  /*0700*/  DFMA R20, R8, -R10, 1 ;  /* 0x3ff000000814742b */ /* 0x001fe4000000080a */
[----:B------:R-:W-:-:S05]  /*0710*/  IMAD.WIDE.U32.X R14, R19, 0x4000, R12, P1 ;  /* 0x00004000130e7825 */ /* 0x000fca00008e040c */
[--C-:B------:R-:W-:Y:S01]  /*0720*/  SHF.R.U64 R25, R14, 0xd, R15.reuse ;  /* 0x0000000d0e197819 */ /* 0x100fe2000000120f */
[----:B------:R-:W-:Y:S01]  /*0730*/  DFMA R12, R20, R20, R20 ;  /* 0x00000014140c722b */ /* 0x000fe20000000014 */
[----:B------:R-:W-:Y:S02]  /*0740*/  SHF.R.U32.HI R14, RZ, 0xd, R15 ;  /* 0x0000000dff0e7819 */ /* 0x000fe4000001160f */
[----:B------:R-:W-:Y:S02]  /*0750*/  @P0 IMAD.MOV R23, RZ, RZ, R16 ;  /* 0x000000ffff170224 */ /* 0x000fe400078e0210 */
[----:B------:R-:W-:-:S03]  /*0760*/  IMAD.WIDE.U32 R18, R25, -0x7fffffff, R18 ;  /* 0x8000000119127825 */ /* 0x000fc600078e0012 */
[----:B------:R-:W-:Y:S01]  /*0770*/  DFMA R12, R8, R12, R8 ;  /* 0x0000000c080c722b */ /* 0x000fe20000000008 */
[----:B------:R-:W-:Y:S02]  /*0780*/  IMAD R14, R14, -0x7fffffff, RZ ;  /* 0x800000010e0e7824 */ /* 0x000fe400078e02ff */
[----:B------:R-:W-:-:S03]  /*0790*/  IMAD.MOV.U32 R24, RZ, RZ, R18 ;  /* 0x000000ffff187224 */ /* 0x000fc600078e0012 */
[----:B------:R-:W-:Y:S02]  /*07a0*/  IADD3 R25, PT, PT, R19, -R25, R14 ;  /* 0x8000001913197210 */ /* 0x000fe40007ffe00e */
[C---:B------:R-:W-:Y:S02]  /*07b0*/  DFMA R14, R12.reuse, -R10, 1 ;  /* 0x3ff000000c0e742b */ /* 0x040fe4000000080a */
[----:B------:R-:W0:Y:S06]  /*07c0*/  I2F.F64.U64 R8, R24 ;  /* 0x0000001800087312 */ /* 0x000e2c0000301800 */
        /* <DEDUP_REMOVED lines=8> */
[----:B------:R-:W-:Y:S01]  /*0850*/  IMAD.MOV.U32 R7, RZ, RZ, R8 ;  /* 0x000000ffff077224 */ /* 0x000fe200078e0008 */
[----:B------:R-:W-:Y:S02]  /*0860*/  MOV R6, R9 ;  /* 0x0000000900067202 */ /* 0x000fe40000000f00 */
[----:B------:R-:W-:-:S07]  /*0870*/  MOV R5, 0x890 ;  /* 0x0000089000057802 */ /* 0x000fce0000000f00 */
[----:B------:R-:W-:Y:S05]  /*0880*/  CALL.REL.NOINC `($__internal_0_$__cuda_sm20_div_rn_f64_full) ;  /* 0x0000000c00ac7944 */ /* 0x000fea0003c00000 */
[----:B------:R-:W-:Y:S02]  /*0890*/  IMAD.MOV.U32 R2, RZ, RZ, R7 ;  /* 0x000000ffff027224 */ /* 0x000fe400078e0007 */
[----:B------:R-:W-:-:S07]  /*08a0*/  IMAD.MOV.U32 R3, RZ, RZ, R6 ;  /* 0x000000ffff037224 */ /* 0x000fce00078e0006 */
.L_x_25:
[----:B------:R-:W-:Y:S05]  /*08b0*/  BSYNC.RECONVERGENT B0 ;  /* 0x0000000000007941 */ /* 0x000fea0003800200 */
.L_x_24:
[----:B------:R-:W-:Y:S01]  /*08c0*/  IMAD.WIDE.U32 R18, R18, 0x41a7, RZ ;  /* 0x000041a712127825 */ /* 0x000fe200078e00ff */
[----:B------:R-:W0:Y:S01]  /*08d0*/  MUFU.RCP64H R9, 2.14748262400000000000e+09 ;  /* 0x41dfffff00097908 */ /* 0x000e220000001800 */
[----:B------:R-:W-:Y:S02]  /*08e0*/  BSSY.RECONVERGENT B0, `(.L_x_26) ;  /* 0x0000027000007945 */ /* 0x000fe40003800200 */
[----:B------:R-:W-:Y:S02]  /*08f0*/  IMAD R25, R25, 0x41a7, RZ ;  /* 0x000041a719197824 */ /* 0x000fe400078e02ff */
[----:B------:R-:W-:-:S03]  /*0900*/  IMAD.WIDE.U32 R10, R18, 0x8001, RZ ;  /* 0x00008001120a7825 */ /* 0x000fc600078e00ff */
[----:B------:R-:W-:Y:S01]  /*0910*/  IADD3 R19, PT, PT, R19, R25, RZ ;  /* 0x0000001913137210 */ /* 0x000fe20007ffe0ff */
[----:B------:R-:W-:-:S04]  /*0920*/  IMAD.MOV.U32 R8, RZ, RZ, 0x1 ;  /* 0x00000001ff087424 */ /* 0x000fc800078e00ff */
[----:B------:R-:W-:-:S04]  /*0930*/  IMAD.WIDE.U32 R6, R19, 0x8001, RZ ;  /* 0x0000800113067825 */ /* 0x000fc800078e00ff */
[----:B------:R-:W-:-:S04]  /*0940*/  IMAD.WIDE.U32 R12, P0, R18, 0x4000, R6 ;  /* 0x00004000120c7825 */ /* 0x000fc80007800006 */
[----:B------:R-:W-:Y:S01]  /*0950*/  IMAD.MOV.U32 R6, RZ, RZ, -0x400000 ;  /* 0xffc00000ff067424 */ /* 0x000fe200078e00ff */
[----:B------:R-:W-:Y:S01]  /*0960*/  IADD3 RZ, P1, PT, R11, R12, RZ ;  /* 0x0000000c0bff7210 */ /* 0x000fe20007f3e0ff */
[----:B------:R-:W-:Y:S01]  /*0970*/  IMAD.MOV.U32 R7, RZ, RZ, 0x41dfffff ;  /* 0x41dfffffff077424 */ /* 0x000fe200078e00ff */
[----:B------:R-:W-:Y:S01]  /*0980*/  IADD3.X R11, PT, PT, RZ, RZ, RZ, P0, !PT ;  /* 0x000000ffff0b7210 */ /* 0x000fe200007fe4ff */
[----:B------:R-:W-:-:S04]  /*0990*/  IMAD.MOV.U32 R10, RZ, RZ, R13 ;  /* 0x000000ffff0a7224 */ /* 0x000fc800078e000d */
[----:B0-----:R-:W-:Y:S01]  /*09a0*/  DFMA R14, R8, -R6, 1 ;  /* 0x3ff00000080e742b */ /* 0x001fe20000000806 */
[----:B------:R-:W-:-:S05]  /*09b0*/  IMAD.WIDE.U32.X R10, R19, 0x4000, R10, P1 ;  /* 0x00004000130a7825 */ /* 0x000fca00008e040a */
[--C-:B------:R-:W-:Y:S02]  /*09c0*/  SHF.R.U64 R5, R10, 0xd, R11.reuse ;  /* 0x0000000d0a057819 */ /* 0x100fe4000000120b */
[----:B------:R-:W-:Y:S01]  /*09d0*/  DFMA R14, R14, R14, R14 ;  /* 0x0000000e0e0e722b */ /* 0x000fe2000000000e */
[----:B------:R-:W-:Y:S02]  /*09e0*/  SHF.R.U32.HI R10, RZ, 0xd, R11 ;  /* 0x0000000dff0a7819 */ /* 0x000fe4000001160b */
[----:B------:R-:W-:-:S04]  /*09f0*/  IMAD.WIDE.U32 R16, R5, -0x7fffffff, R18 ;  /* 0x8000000105107825 */ /* 0x000fc800078e0012 */
[----:B------:R-:W-:Y:S01]  /*0a00*/  IMAD R10, R10, -0x7fffffff, RZ ;  /* 0x800000010a0a7824 */ /* 0x000fe200078e02ff */
[----:B------:R-:W-:Y:S01]  /*0a10*/  DFMA R14, R8, R14, R8 ;  /* 0x0000000e080e722b */ /* 0x000fe20000000008 */
[----:B------:R-:W-:-:S03]  /*0a20*/  MOV R18, R16 ;  /* 0x0000001000127202 */ /* 0x000fc60000000f00 */
        /* <DEDUP_REMOVED lines=12> */
[----:B------:R-:W-:Y:S01]  /*0af0*/  MOV R5, 0xb20 ;  /* 0x00000b2000057802 */ /* 0x000fe20000000f00 */
[----:B------:R-:W-:-:S07]  /*0b00*/  IMAD.MOV.U32 R6, RZ, RZ, R9 ;  /* 0x000000ffff067224 */ /* 0x000fce00078e0009 */
[----:B------:R-:W-:Y:S05]  /*0b10*/  CALL.REL.NOINC `($__internal_0_$__cuda_sm20_div_rn_f64_full) ;  /* 0x0000000c00087944 */ /* 0x000fea0003c00000 */
[----:B------:R-:W-:-:S04]  /*0b20*/  LOP3.LUT R7, R7, R6, RZ, 0x3c, !PT ;  /* 0x0000000607077212 */ /* 0x000fc800078e3cff */
[----:B------:R-:W-:-:S04]  /*0b30*/  LOP3.LUT R6, R7, R6, RZ, 0x3c, !PT ;  /* 0x0000000607067212 */ /* 0x000fc800078e3cff */
[----:B------:R-:W-:-:S07]  /*0b40*/  LOP3.LUT R7, R7, R6, RZ, 0x3c, !PT ;  /* 0x0000000607077212 */ /* 0x000fce00078e3cff */
.L_x_27:
[----:B------:R-:W-:Y:S05]  /*0b50*/  BSYNC.RECONVERGENT B0 ;  /* 0x0000000000007941 */ /* 0x000fea0003800200 */
.L_x_26:
[----:B------:R-:W-:Y:S01]  /*0b60*/  IMAD.WIDE.U32 R16, R16, 0x41a7, RZ ;  /* 0x000041a710107825 */ /* 0x000fe200078e00ff */
[----:B------:R-:W0:Y:S01]  /*0b70*/  MUFU.RCP64H R9, 2.14748262400000000000e+09 ;  /* 0x41dfffff00097908 */ /* 0x000e220000001800 */
[----:B------:R-:W-:Y:S01]  /*0b80*/  DMUL R6, R6, R6 ;  /* 0x0000000606067228 */ /* 0x000fe20000000000 */
[----:B------:R-:W-:Y:S01]  /*0b90*/  BSSY.RECONVERGENT B0, `(.L_x_28) ;  /* 0x000002a000007945 */ /* 0x000fe20003800200 */
[----:B------:R-:W-:Y:S02]  /*0ba0*/  IMAD R19, R19, 0x41a7, RZ ;  /* 0x000041a713137824 */ /* 0x000fe400078e02ff */
[----:B------:R-:W-:-:S03]  /*0bb0*/  IMAD.WIDE.U32 R12, R16, 0x8001, RZ ;  /* 0x00008001100c7825 */ /* 0x000fc600078e00ff */
[----:B------:R-:W-:Y:S01]  /*0bc0*/  IADD3 R17, PT, PT, R17, R19, RZ ;  /* 0x0000001311117210 */ /* 0x000fe20007ffe0ff */
[----:B------:R-:W-:Y:S01]  /*0bd0*/  IMAD.MOV.U32 R8, RZ, RZ, 0x1 ;  /* 0x00000001ff087424 */ /* 0x000fe200078e00ff */
[----:B------:R-:W-:Y:S01]  /*0be0*/  DFMA R6, R2, R2, R6 ;  /* 0x000000020206722b */ /* 0x000fe20000000006 */
[----:B------:R-:W-:Y:S02]  /*0bf0*/  VIADD R22, R23, 0x1 ;  /* 0x0000000117167836 */ /* 0x000fe40000000000 */
[----:B------:R-:W-:-:S04]  /*0c00*/  IMAD.WIDE.U32 R10, R17, 0x8001, RZ ;  /* 0x00008001110a7825 */ /* 0x000fc800078e00ff */
[----:B------:R-:W-:-:S04]  /*0c10*/  IMAD.WIDE.U32 R14, P0, R16, 0x4000, R10 ;  /* 0x00004000100e7825 */ /* 0x000fc8000780000a */
[----:B------:R-:W-:Y:S01]  /*0c20*/  IMAD.MOV.U32 R10, RZ, RZ, -0x400000 ;  /* 0xffc00000ff0a7424 */ /* 0x000fe200078e00ff */
[----:B------:R-:W-:Y:S01]  /*0c30*/  IADD3 RZ, P1, PT, R13, R14, RZ ;  /* 0x0000000e0dff7210 */ /* 0x000fe20007f3e0ff */
[----:B------:R-:W-:Y:S01]  /*0c40*/  IMAD.MOV.U32 R11, RZ, RZ, 0x41dfffff ;  /* 0x41dfffffff0b7424 */ /* 0x000fe200078e00ff */
[----:B------:R-:W-:Y:S01]  /*0c50*/  IADD3.X R13, PT, PT, RZ, RZ, RZ, P0, !PT ;  /* 0x000000ffff0d7210 */ /* 0x000fe200007fe4ff */
[----:B------:R-:W-:Y:S01]  /*0c60*/  IMAD.MOV.U32 R12, RZ, RZ, R15 ;  /* 0x000000ffff0c7224 */ /* 0x000fe200078e000f */
[----:B------:R-:W-:-:S03]  /*0c70*/  DSETP.GTU.AND P0, PT, R6, 1, PT ;  /* 0x3ff000000600742a */ /* 0x000fc60003f0c000 */
[----:B0-----:R-:W-:Y:S01]  /*0c80*/  DFMA R18, R8, -R10, 1 ;  /* 0x3ff000000812742b */ /* 0x001fe2000000080a */
[----:B------:R-:W-:-:S07]  /*0c90*/  IMAD.WIDE.U32.X R14, R17, 0x4000, R12, P1 ;  /* 0x00004000110e7825 */ /* 0x000fce00008e040c */
[----:B------:R-:W-:Y:S01]  /*0ca0*/  DFMA R12, R18, R18, R18 ;  /* 0x00000012120c722b */ /* 0x000fe20000000012 */
[----:B------:R-:W-:Y:S02]  /*0cb0*/  SHF.R.U64 R19, R14, 0xd, R15 ;  /* 0x0000000d0e137819 */ /* 0x000fe4000000120f */
[----:B------:R-:W-:Y:S01]  /*0cc0*/  @P0 IMAD.MOV R22, RZ, RZ, R23 ;  /* 0x000000ffff160224 */ /* 0x000fe200078e0217 */
[----:B------:R-:W-:Y:S02]  /*0cd0*/  SHF.R.U32.HI R14, RZ, 0xd, R15 ;  /* 0x0000000dff0e7819 */ /* 0x000fe4000001160f */
[----:B------:R-:W-:Y:S02]  /*0ce0*/  IMAD.WIDE.U32 R16, R19, -0x7fffffff, R16 ;  /* 0x8000000113107825 */ /* 0x000fe400078e0010 */
[----:B------:R-:W-:Y:S02]  /*0cf0*/  DFMA R12, R8, R12, R8 ;  /* 0x0000000c080c722b */ /* 0x000fe40000000008 */
[----:B------:R-:W-:Y:S01]  /*0d00*/  IMAD R14, R14, -0x7fffffff, RZ ;  /* 0x800000010e0e7824 */ /* 0x000fe200078e02ff */
[----:B------:R-:W-:-:S04]  /*0d10*/  MOV R18, R16 ;  /* 0x0000001000127202 */ /* 0x000fc80000000f00 */
[----:B------:R-:W-:Y:S01]  /*0d20*/  IADD3 R19, PT, PT, R17, -R19, R14 ;  /* 0x8000001311137210 */ /* 0x000fe20007ffe00e */
[----:B------:R-:W-:-:S03]  /*0d30*/  DFMA R14, R12, -R10, 1 ;  /* 0x3ff000000c0e742b */ /* 0x000fc6000000080a */
[----:B------:R-:W0:Y:S05]  /*0d40*/  I2F.F64.U64 R8, R18 ;  /* 0x0000001200087312 */ /* 0x000e2a0000301800 */
        /* <DEDUP_REMOVED lines=12> */
[----:B------:R-:W-:Y:S01]  /*0e10*/  IMAD.MOV.U32 R2, RZ, RZ, R7 ;  /* 0x000000ffff027224 */ /* 0x000fe200078e0007 */
[----:B------:R-:W-:-:S07]  /*0e20*/  MOV R3, R6 ;  /* 0x0000000600037202 */ /* 0x000fce0000000f00 */
.L_x_29:
[----:B------:R-:W-:Y:S05]  /*0e30*/  BSYNC.RECONVERGENT B0 ;  /* 0x0000000000007941 */ /* 0x000fea0003800200 */
.L_x_28:
[----:B------:R-:W-:Y:S01]  /*0e40*/  IMAD.WIDE.U32 R16, R16, 0x41a7, RZ ;  /* 0x000041a710107825 */ /* 0x000fe200078e00ff */
[----:B------:R-:W0:Y:S01]  /*0e50*/  MUFU.RCP64H R9, 2.14748262400000000000e+09 ;  /* 0x41dfffff00097908 */ /* 0x000e220000001800 */
[----:B------:R-:W-:Y:S02]  /*0e60*/  BSSY.RECONVERGENT B0, `(.L_x_30) ;  /* 0x0000027000007945 */ /* 0x000fe40003800200 */
[----:B------:R-:W-:Y:S02]  /*0e70*/  IMAD R19, R19, 0x41a7, RZ ;  /* 0x000041a713137824 */ /* 0x000fe400078e02ff */
[----:B------:R-:W-:Y:S02]  /*0e80*/  IMAD.MOV.U32 R8, RZ, RZ, 0x1 ;  /* 0x00000001ff087424 */ /* 0x000fe400078e00ff */
[----:B------:R-:W-:Y:S02]  /*0e90*/  IMAD.IADD R17, R17, 0x1, R19 ;  /* 0x0000000111117824 */ /* 0x000fe400078e0213 */
[----:B------:R-:W-:-:S04]  /*0ea0*/  IMAD.WIDE.U32 R10, R16, 0x8001, RZ ;  /* 0x00008001100a7825 */ /* 0x000fc800078e00ff */
[----:B------:R-:W-:-:S04]  /*0eb0*/  IMAD.WIDE.U32 R6, R17, 0x8001, RZ ;  /* 0x0000800111067825 */ /* 0x000fc800078e00ff */
[----:B------:R-:W-:Y:S01]  /*0ec0*/  IMAD.WIDE.U32 R12, P0, R16, 0x4000, R6 ;  /* 0x00004000100c7825 */ /* 0x000fe20007800006 */
[----:B------:R-:W-:-:S03]  /*0ed0*/  MOV R7, 0x41dfffff ;  /* 0x41dfffff00077802 */ /* 0x000fc60000000f00 */
[----:B------:R-:W-:Y:S01]  /*0ee0*/  IMAD.MOV.U32 R6, RZ, RZ, -0x400000 ;  /* 0xffc00000ff067424 */ /* 0x000fe200078e00ff */
[----:B------:R-:W-:Y:S01]  /*0ef0*/  IADD3 RZ, P1, PT, R11, R12, RZ ;  /* 0x0000000c0bff7210 */ /* 0x000fe20007f3e0ff */
[----:B------:R-:W-:Y:S01]  /*0f00*/  IMAD.X R11, RZ, RZ, RZ, P0 ;  /* 0x000000ffff0b7224 */ /* 0x000fe200000e06ff */
[----:B------:R-:W-:-:S03]  /*0f10*/  MOV R10, R13 ;  /* 0x0000000d000a7202 */ /* 0x000fc60000000f00 */
        /* <DEDUP_REMOVED lines=24> */
[----:B------:R-:W-:-:S04]  /*10a0*/  LOP3.LUT R7, R7, R6, RZ, 0x3c, !PT ;  /* 0x0000000607077212 */ /* 0x000fc800078e3cff */
[----:B------:R-:W-:-:S04]  /*10b0*/  LOP3.LUT R6, R7, R6, RZ, 0x3c, !PT ;  /* 0x0000000607067212 */ /* 0x000fc800078e3cff */
[----:B------:R-:W-:-:S07]  /*10c0*/  LOP3.LUT R7, R7, R6, RZ, 0x3c, !PT ;  /* 0x0000000607077212 */ /* 0x000fce00078e3cff */
.L_x_31:
[----:B------:R-:W-:Y:S05]  /*10d0*/  BSYNC.RECONVERGENT B0 ;  /* 0x0000000000007941 */ /* 0x000fea0003800200 */
.L_x_30:
[----:B------:R-:W-:Y:S01]  /*10e0*/  IMAD.WIDE.U32 R16, R16, 0x41a7, RZ ;  /* 0x000041a710107825 */ /* 0x000fe200078e00ff */
[----:B------:R-:W0:Y:S01]  /*10f0*/  MUFU.RCP64H R9, 2.14748262400000000000e+09 ;  /* 0x41dfffff00097908 */ /* 0x000e220000001800 */
[----:B------:R-:W-:Y:S01]  /*1100*/  DMUL R6, R6, R6 ;  /* 0x0000000606067228 */ /* 0x000fe20000000000 */
[----:B------:R-:W-:Y:S01]  /*1110*/  BSSY.RECONVERGENT B0, `(.L_x_32) ;  /* 0x000002a000007945 */ /* 0x000fe20003800200 */
[----:B------:R-:W-:Y:S02]  /*1120*/  IMAD R19, R19, 0x41a7, RZ ;  /* 0x000041a713137824 */ /* 0x000fe400078e02ff */
[----:B------:R-:W-:Y:S02]  /*1130*/  IMAD.MOV.U32 R8, RZ, RZ, 0x1 ;  /* 0x00000001ff087424 */ /* 0x000fe400078e00ff */
[----:B------:R-:W-:Y:S02]  /*1140*/  IMAD.IADD R17, R17, 0x1, R19 ;  /* 0x0000000111117824 */ /* 0x000fe400078e0213 */
[----:B------:R-:W-:Y:S01]  /*1150*/  IMAD.WIDE.U32 R12, R16, 0x8001, RZ ;  /* 0x00008001100c7825 */ /* 0x000fe200078e00ff */
[----:B------:R-:W-:-:S03]  /*1160*/  DFMA R6, R2, R2, R6 ;  /* 0x000000020206722b */ /* 0x000fc60000000006 */
[----:B------:R-:W-:-:S04]  /*1170*/  IMAD.WIDE.U32 R10, R17, 0x8001, RZ ;  /* 0x00008001110a7825 */ /* 0x000fc800078e00ff */
[----:B------:R-:W-:Y:S02]  /*1180*/  VIADD R23, R22, 0x1 ;  /* 0x0000000116177836 */ /* 0x000fe40000000000 */
[----:B------:R-:W-:Y:S01]  /*1190*/  IMAD.WIDE.U32 R14, P0, R16, 0x4000, R10 ;  /* 0x00004000100e7825 */ /* 0x000fe2000780000a */
[----:B------:R-:W-:-:S03]  /*11a0*/  MOV R11, 0x41dfffff ;  /* 0x41dfffff000b7802 */ /* 0x000fc60000000f00 */
[----:B------:R-:W-:Y:S01]  /*11b0*/  IMAD.MOV.U32 R10, RZ, RZ, -0x400000 ;  /* 0xffc00000ff0a7424 */ /* 0x000fe200078e00ff */
[----:B------:R-:W-:Y:S01]  /*11c0*/  IADD3 RZ, P1, PT, R13, R14, RZ ;  /* 0x0000000e0dff7210 */ /* 0x000fe20007f3e0ff */
[----:B------:R-:W-:Y:S01]  /*11d0*/  IMAD.X R13, RZ, RZ, RZ, P0 ;  /* 0x000000ffff0d7224 */ /* 0x000fe200000e06ff */
[----:B------:R-:W-:Y:S01]  /*11e0*/  MOV R12, R15 ;  /* 0x0000000f000c7202 */ /* 0x000fe20000000f00 */
[----:B------:R-:W-:Y:S02]  /*11f0*/  DSETP.GTU.AND P0, PT, R6, 1, PT ;  /* 0x3ff000000600742a */ /* 0x000fe40003f0c000 */
[----:B0-----:R-:W-:Y:S02]  /*1200*/  DFMA R18, R8, -R10, 1 ;  /* 0x3ff000000812742b */ /* 0x001fe4000000080a */
[----:B------:R-:W-:-:S06]  /*1210*/  IMAD.WIDE.U32.X R14, R17, 0x4000, R12, P1 ;  /* 0x00004000110e7825 */ /* 0x000fcc00008e040c */
[----:B------:R-:W-:Y:S01]  /*1220*/  DFMA R12, R18, R18, R18 ;  /* 0x00000012120c722b */ /* 0x000fe20000000012 */
[--C-:B------:R-:W-:Y:S02]  /*1230*/  SHF.R.U64 R19, R14, 0xd, R15.reuse ;  /* 0x0000000d0e137819 */ /* 0x100fe4000000120f */
[----:B------:R-:W-:Y:S02]  /*1240*/  SHF.R.U32.HI R14, RZ, 0xd, R15 ;  /* 0x0000000dff0e7819 */ /* 0x000fe4000001160f */
[----:B------:R-:W-:Y:S01]  /*1250*/  @P0 IADD3 R23, PT, PT, R22, RZ, RZ ;  /* 0x000000ff16170210 */ /* 0x000fe20007ffe0ff */
[----:B------:R-:W-:Y:S02]  /*1260*/  IMAD.WIDE.U32 R16, R19, -0x7fffffff, R16 ;  /* 0x8000000113107825 */ /* 0x000fe400078e0010 */
[----:B------:R-:W-:Y:S02]  /*1270*/  DFMA R12, R8, R12, R8 ;  /* 0x0000000c080c722b */ /* 0x000fe40000000008 */
[----:B------:R-:W-:-:S02]  /*1280*/  IMAD R14, R14, -0x7fffffff, RZ ;  /* 0x800000010e0e7824 */ /* 0x000fc400078e02ff */
[----:B------:R-:W-:-:S03]  /*1290*/  IMAD.MOV.U32 R18, RZ, RZ, R16 ;  /* 0x000000ffff127224 */ /* 0x000fc600078e0010 */
        /* <DEDUP_REMOVED lines=15> */
[----:B------:R-:W-:Y:S01]  /*1390*/  MOV R2, R7 ;  /* 0x0000000700027202 */ /* 0x000fe20000000f00 */
[----:B------:R-:W-:-:S07]  /*13a0*/  IMAD.MOV.U32 R3, RZ, RZ, R6 ;  /* 0x000000ffff037224 */ /* 0x000fce00078e0006 */
.L_x_33:
[----:B------:R-:W-:Y:S05]  /*13b0*/  BSYNC.RECONVERGENT B0 ;  /* 0x0000000000007941 */ /* 0x000fea0003800200 */
.L_x_32:
        /* <DEDUP_REMOVED lines=41> */
.L_x_35:
[----:B------:R-:W-:Y:S05]  /*1650*/  BSYNC.RECONVERGENT B0 ;  /* 0x0000000000007941 */ /* 0x000fea0003800200 */
.L_x_34:
[----:B------:R-:W-:Y:S01]  /*1660*/  DMUL R6, R6, R6 ;  /* 0x0000000606067228 */ /* 0x000fe20000000000 */
[----:B------:R-:W-:-:S07]  /*1670*/  VIADD R16, R23, 0x1 ;  /* 0x0000000117107836 */ /* 0x000fce0000000000 */
[----:B------:R-:W-:-:S08]  /*1680*/  DFMA R6, R2, R2, R6 ;  /* 0x000000020206722b */ /* 0x000fd00000000006 */
[----:B------:R-:W-:-:S14]  /*1690*/  DSETP.GTU.AND P0, PT, R6, 1, PT ;  /* 0x3ff000000600742a */ /* 0x000fdc0003f0c000 */
[----:B------:R-:W-:Y:S01]  /*16a0*/  @P0 IADD3 R16, PT, PT, R23, RZ, RZ ;  /* 0x000000ff17100210 */ /* 0x000fe20007ffe0ff */
[----:B------:R-:W-:Y:S06]  /*16b0*/  BRA.U UP0, `(.L_x_36) ;  /* 0xffffffe900747547 */ /* 0x000fec000b83ffff */
[----:B------:R-:W-:Y:S01]  /*16c0*/  I2FP.F32.U32 R16, R16 ;  /* 0x0000001000107245 */ /* 0x000fe20000201000 */
[----:B------:R-:W0:Y:S04]  /*16d0*/  LDC.64 R6, c[0x0][0x380] ;  /* 0x0000e000ff067b82 */ /* 0x000e280000000a00 */
[----:B------:R-:W-:-:S04]  /*16e0*/  FMUL R16, R16, 4 ;  /* 0x4080000010107820 */ /* 0x000fc80000400000 */
[----:B------:R-:W1:Y:S02]  /*16f0*/  F2F.F64.F32 R2, R16 ;  /* 0x0000001000027310 */ /* 0x000e640000201800 */
[----:B-1----:R-:W-:Y:S01]  /*1700*/  DMUL R2, R2, 0.000244140625 ;  /* 0x3f30000002027828 */ /* 0x002fe20000000000 */
[----:B0-----:R-:W-:-:S06]  /*1710*/  IMAD.WIDE.U32 R4, R4, 0x8, R6 ;  /* 0x0000000804047825 */ /* 0x001fcc00078e0006 */
[----:B------:R-:W-:Y:S01]  /*1720*/  STG.E.64 desc[UR6][R4.64], R2 ;  /* 0x0000000204007986 */ /* 0x000fe2000c101b06 */
[----:B------:R-:W-:Y:S05]  /*1730*/  EXIT ;  /* 0x000000000000794d */ /* 0x000fea0003800000 */
        .weak           $__internal_0_$__cuda_sm20_div_rn_f64_full
        .type           $__internal_0_$__cuda_sm20_div_rn_f64_full,@function
        .size           $__internal_0_$__cuda_sm20_div_rn_f64_full,(.L_x_45 - $__internal_0_$__cuda_sm20_div_rn_f64_full)
$__internal_0_$__cuda_sm20_div_rn_f64_full:
[C---:B------:R-:W-:Y:S01]  /*1740*/  FSETP.GEU.AND P0, PT, |R0|.reuse, 1.469367938527859385e-39, PT ;  /* 0x001000000000780b */ /* 0x040fe20003f0e200 */
[----:B------:R-:W-:Y:S01]  /*1750*/  IMAD.U32 R12, RZ, RZ, UR5 ;  /* 0x00000005ff0c7e24 */ /* 0x000fe2000f8e00ff */
[----:B------:R-:W-:Y:S01]  /*1760*/  MOV R13, R0 ;  /* 0x00000000000d7202 */ /* 0x000fe20000000f00 */
[----:B------:R-:W-:Y:S01]  /*1770*/  IMAD.U32 R10, RZ, RZ, UR5 ;  /* 0x00000005ff0a7e24 */ /* 0x000fe2000f8e00ff */
[----:B------:R-:W-:Y:S01]  /*1780*/  LOP3.LUT R8, R0, 0x800fffff, RZ, 0xc0, !PT ;  /* 0x800fffff00087812 */ /* 0x000fe200078ec0ff */
[----:B------:R-:W-:Y:S01]  /*1790*/  IMAD.MOV.U32 R29, RZ, RZ, R6 ;  /* 0x000000ffff1d7224 */ /* 0x000fe200078e0006 */
[----:B------:R-:W-:Y:S01]  /*17a0*/  MOV R20, 0x1 ;  /* 0x0000000100147802 */ /* 0x000fe20000000f00 */
[----:B------:R-:W-:Y:S01]  /*17b0*/  IMAD.MOV.U32 R28, RZ, RZ, R7 ;  /* 0x000000ffff1c7224 */ /* 0x000fe200078e0007 */
[----:B------:R-:W-:Y:S01]  /*17c0*/  LOP3.LUT R11, R8, 0x3ff00000, RZ, 0xfc, !PT ;  /* 0x3ff00000080b7812 */ /* 0x000fe200078efcff */
[----:B------:R-:W-:Y:S01]  /*17d0*/  BSSY.RECONVERGENT B1, `(.L_x_37) ;  /* 0x0000057000017945 */ /* 0x000fe20003800200 */
[----:B------:R-:W-:-:S02]  /*17e0*/  FSETP.GEU.AND P2, PT, |R29|, 1.469367938527859385e-39, PT ;  /* 0x001000001d00780b */ /* 0x000fc40003f4e200 */
[----:B------:R-:W-:Y:S01]  /*17f0*/  LOP3.LUT R6, R29, 0x7ff00000, RZ, 0xc0, !PT ;  /* 0x7ff000001d067812 */ /* 0x000fe200078ec0ff */
[----:B------:R-:W-:Y:S01]  /*1800*/  @!P0 DMUL R10, R12, 8.98846567431157953865e+307 ;  /* 0x7fe000000c0a8828 */ /* 0x000fe20000000000 */
[----:B------:R-:W-:Y:S02]  /*1810*/  LOP3.LUT R9, R0, 0x7ff00000, RZ, 0xc0, !PT ;  /* 0x7ff0000000097812 */ /* 0x000fe400078ec0ff */
[----:B------:R-:W-:Y:S02]  /*1820*/  MOV R26, R28 ;  /* 0x0000001c001a7202 */ /* 0x000fe40000000f00 */
[----:B------:R-:W-:Y:S01]  /*1830*/  ISETP.GE.U32.AND P1, PT, R6, R9, PT ;  /* 0x000000090600720c */ /* 0x000fe20003f26070 */
[----:B------:R-:W0:Y:S04]  /*1840*/  MUFU.RCP64H R21, R11 ;  /* 0x0000000b00157308 */ /* 0x000e280000001800 */
[----:B------:R-:W-:-:S02]  /*1850*/  @!P2 LOP3.LUT R7, R13, 0x7ff00000, RZ, 0xc0, !PT ;  /* 0x7ff000000d07a812 */ /* 0x000fc400078ec0ff */
[----:B------:R-:W-:Y:S02]  /*1860*/  @!P0 LOP3.LUT R9, R11, 0x7ff00000, RZ, 0xc0, !PT ;  /* 0x7ff000000b098812 */ /* 0x000fe400078ec0ff */
[----:B------:R-:W-:Y:S01]  /*1870*/  @!P2 ISETP.GE.U32.AND P3, PT, R6, R7, PT ;  /* 0x000000070600a20c */ /* 0x000fe20003f66070 */
[----:B------:R-:W-:-:S05]  /*1880*/  IMAD.MOV.U32 R7, RZ, RZ, 0x1ca00000 ;  /* 0x1ca00000ff077424 */ /* 0x000fca00078e00ff */
[----:B------:R-:W-:Y:S01]  /*1890*/  SEL R8, R7, 0x63400000, !P1 ;  /* 0x6340000007087807 */ /* 0x000fe20004800000 */
[----:B0-----:R-:W-:-:S03]  /*18a0*/  DFMA R14, R20, -R10, 1 ;  /* 0x3ff00000140e742b */ /* 0x001fc6000000080a */
[----:B------:R-:W-:Y:S02]  /*18b0*/  LOP3.LUT R27, R8, 0x800fffff, R29, 0xf8, !PT ;  /* 0x800fffff081b7812 */ /* 0x000fe400078ef81d */
[----:B------:R-:W-:-:S03]  /*18c0*/  MOV R8, R6 ;  /* 0x0000000600087202 */ /* 0x000fc60000000f00 */
[----:B------:R-:W-:-:S08]  /*18d0*/  DFMA R14, R14, R14, R14 ;  /* 0x0000000e0e0e722b */ /* 0x000fd0000000000e */
[----:B------:R-:W-:Y:S01]  /*18e0*/  DFMA R20, R20, R14, R20 ;  /* 0x0000000e1414722b */ /* 0x000fe20000000014 */
[----:B------:R-:W-:-:S04]  /*18f0*/  @!P2 SEL R14, R7, 0x63400000, !P3 ;  /* 0x63400000070ea807 */ /* 0x000fc80005800000 */
[----:B------:R-:W-:-:S03]  /*1900*/  @!P2 LOP3.LUT R14, R14, 0x80000000, R29, 0xf8, !PT ;  /* 0x800000000e0ea812 */ /* 0x000fc600078ef81d */
[----:B------:R-:W-:Y:S01]  /*1910*/  DFMA R30, R20, -R10, 1 ;  /* 0x3ff00000141e742b */ /* 0x000fe2000000080a */
[----:B------:R-:W-:Y:S01]  /*1920*/  @!P2 LOP3.LUT R15, R14, 0x100000, RZ, 0xfc, !PT ;  /* 0x001000000e0fa812 */ /* 0x000fe200078efcff */
[----:B------:R-:W-:-:S06]  /*1930*/  @!P2 IMAD.MOV.U32 R14, RZ, RZ, RZ ;  /* 0x000000ffff0ea224 */ /* 0x000fcc00078e00ff */
[----:B------:R-:W-:Y:S02]  /*1940*/  DFMA R30, R20, R30, R20 ;  /* 0x0000001e141e722b */ /* 0x000fe40000000014 */
[----:B------:R-:W-:-:S08]  /*1950*/  @!P2 DFMA R26, R26, 2, -R14 ;  /* 0x400000001a1aa82b */ /* 0x000fd0000000080e */
[----:B------:R-:W-:Y:S02]  /*1960*/  DMUL R20, R30, R26 ;  /* 0x0000001a1e147228 */ /* 0x000fe40000000000 */
[----:B------:R-:W-:-:S06]  /*1970*/  @!P2 LOP3.LUT R8, R27, 0x7ff00000, RZ, 0xc0, !PT ;  /* 0x7ff000001b08a812 */ /* 0x000fcc00078ec0ff */
[----:B------:R-:W-:-:S08]  /*1980*/  DFMA R14, R20, -R10, R26 ;  /* 0x8000000a140e722b */ /* 0x000fd0000000001a */
[----:B------:R-:W-:Y:S01]  /*1990*/  DFMA R14, R30, R14, R20 ;  /* 0x0000000e1e0e722b */ /* 0x000fe20000000014 */
[----:B------:R-:W-:Y:S01]  /*19a0*/  VIADD R20, R8, 0xffffffff ;  /* 0xffffffff08147836 */ /* 0x000fe20000000000 */
[----:B------:R-:W-:-:S04]  /*19b0*/  IADD3 R21, PT, PT, R9, -0x1, RZ ;  /* 0xffffffff09157810 */ /* 0x000fc80007ffe0ff */
[----:B------:R-:W-:-:S04]  /*19c0*/  ISETP.GT.U32.AND P0, PT, R20, 0x7feffffe, PT ;  /* 0x7feffffe1400780c */ /* 0x000fc80003f04070 */
[----:B------:R-:W-:-:S13]  /*19d0*/  ISETP.GT.U32.OR P0, PT, R21, 0x7feffffe, P0 ;  /* 0x7feffffe1500780c */ /* 0x000fda0000704470 */
[----:B------:R-:W-:Y:S05]  /*19e0*/  @P0 BRA `(.L_x_38) ;  /* 0x0000000000740947 */ /* 0x000fea0003800000 */
[----:B------:R-:W-:-:S04]  /*19f0*/  LOP3.LUT R8, R13, 0x7ff00000, RZ, 0xc0, !PT ;  /* 0x7ff000000d087812 */ /* 0x000fc800078ec0ff */
[CC--:B------:R-:W-:Y:S02]  /*1a00*/  VIADDMNMX R9, R6.reuse, -R8.reuse, 0xb9600000, !PT ;  /* 0xb960000006097446 */ /* 0x0c0fe40007800908 */
[----:B------:R-:W-:Y:S01]  /*1a10*/  ISETP.GE.U32.AND P0, PT, R6, R8, PT ;  /* 0x000000080600720c */ /* 0x000fe20003f06070 */
[----:B------:R-:W-:Y:S01]  /*1a20*/  IMAD.MOV.U32 R8, RZ, RZ, RZ ;  /* 0x000000ffff087224 */ /* 0x000fe200078e00ff */
[----:B------:R-:W-:Y:S02]  /*1a30*/  VIMNMX R9, PT, PT, R9, 0x46a00000, PT ;  /* 0x46a0000009097848 */ /* 0x000fe40003fe0100 */
[----:B------:R-:W-:-:S05]  /*1a40*/  SEL R7, R7, 0x63400000, !P0 ;  /* 0x6340000007077807 */ /* 0x000fca0004000000 */
[----:B------:R-:W-:-:S05]  /*1a50*/  IMAD.IADD R7, R9, 0x1, -R7 ;  /* 0x0000000109077824 */ /* 0x000fca00078e0a07 */
[----:B------:R-:W-:-:S06]  /*1a60*/  IADD3 R9, PT, PT, R7, 0x7fe00000, RZ ;  /* 0x7fe0000007097810 */ /* 0x000fcc0007ffe0ff */
[----:B------:R-:W-:-:S10]  /*1a70*/  DMUL R20, R14, R8 ;  /* 0x000000080e147228 */ /* 0x000fd40000000000 */
[----:B------:R-:W-:-:S13]  /*1a80*/  FSETP.GTU.AND P0, PT, |R21|, 1.469367938527859385e-39, PT ;  /* 0x001000001500780b */ /* 0x000fda0003f0c200 */
[----:B------:R-:W-:Y:S05]  /*1a90*/  @P0 BRA `(.L_x_39) ;  /* 0x0000000000a80947 */ /* 0x000fea0003800000 */
[----:B------:R-:W-:-:S06]  /*1aa0*/  DFMA R10, R14, -R10, R26 ;  /* 0x8000000a0e0a722b */ /* 0x000fcc000000001a */
[----:B------:R-:W-:-:S04]  /*1ab0*/  MOV R10, RZ ;  /* 0x000000ff000a7202 */ /* 0x000fc80000000f00 */
[C---:B------:R-:W-:Y:S02]  /*1ac0*/  FSETP.NEU.AND P0, PT, R11.reuse, RZ, PT ;  /* 0x000000ff0b00720b */ /* 0x040fe40003f0d000 */
[----:B------:R-:W-:-:S04]  /*1ad0*/  LOP3.LUT R6, R11, 0x80000000, R13, 0x48, !PT ;  /* 0x800000000b067812 */ /* 0x000fc800078e480d */
[----:B------:R-:W-:-:S07]  /*1ae0*/  LOP3.LUT R11, R6, R9, RZ, 0xfc, !PT ;  /* 0x00000009060b7212 */ /* 0x000fce00078efcff */
[----:B------:R-:W-:Y:S05]  /*1af0*/  @!P0 BRA `(.L_x_39) ;  /* 0x0000000000908947 */ /* 0x000fea0003800000 */
[----:B------:R-:W-:Y:S01]  /*1b00*/  IMAD.MOV R9, RZ, RZ, -R7 ;  /* 0x000000ffff097224 */ /* 0x000fe200078e0a07 */
[----:B------:R-:W-:Y:S02]  /*1b10*/  MOV R8, RZ ;  /* 0x000000ff00087202 */ /* 0x000fe40000000f00 */
[----:B------:R-:W-:-:S04]  /*1b20*/  IADD3 R7, PT, PT, -R7, -0x43300000, RZ ;  /* 0xbcd0000007077810 */ /* 0x000fc80007ffe1ff */
[----:B------:R-:W-:Y:S02]  /*1b30*/  DFMA R8, R20, -R8, R14 ;  /* 0x800000081408722b */ /* 0x000fe4000000000e */
[----:B------:R-:W-:-:S08]  /*1b40*/  DMUL.RP R14, R14, R10 ;  /* 0x0000000a0e0e7228 */ /* 0x000fd00000008000 */
[----:B------:R-:W-:Y:S02]  /*1b50*/  FSETP.NEU.AND P0, PT, |R9|, R7, PT ;  /* 0x000000070900720b */ /* 0x000fe40003f0d200 */
[----:B------:R-:W-:Y:S02]  /*1b60*/  LOP3.LUT R6, R15, R6, RZ, 0x3c, !PT ;  /* 0x000000060f067212 */ /* 0x000fe400078e3cff */
[----:B------:R-:W-:Y:S02]  /*1b70*/  FSEL R7, R14, R20, !P0 ;  /* 0x000000140e077208 */ /* 0x000fe40004000000 */
[----:B------:R-:W-:-:S03]  /*1b80*/  FSEL R6, R6, R21, !P0 ;  /* 0x0000001506067208 */ /* 0x000fc60004000000 */
[----:B------:R-:W-:Y:S01]  /*1b90*/  IMAD.MOV.U32 R20, RZ, RZ, R7 ;  /* 0x000000ffff147224 */ /* 0x000fe200078e0007 */
[----:B------:R-:W-:Y:S01]  /*1ba0*/  MOV R21, R6 ;  /* 0x0000000600157202 */ /* 0x000fe20000000f00 */
[----:B------:R-:W-:Y:S06]  /*1bb0*/  BRA `(.L_x_39) ;  /* 0x0000000000607947 */ /* 0x000fec0003800000 */
.L_x_38:
[----:B------:R-:W-:-:S14]  /*1bc0*/  DSETP.NAN.AND P0, PT, R28, R28, PT ;  /* 0x0000001c1c00722a */ /* 0x000fdc0003f08000 */
[----:B------:R-:W-:Y:S05]  /*1bd0*/  @P0 BRA `(.L_x_40) ;  /* 0x00000000004c0947 */ /* 0x000fea0003800000 */
[----:B------:R-:W-:-:S14]  /*1be0*/  DSETP.NAN.AND P0, PT, R12, R12, PT ;  /* 0x0000000c0c00722a */ /* 0x000fdc0003f08000 */
[----:B------:R-:W-:Y:S05]  /*1bf0*/  @P0 BRA `(.L_x_41) ;  /* 0x0000000000340947 */ /* 0x000fea0003800000 */
[----:B------:R-:W-:Y:S01]  /*1c00*/  ISETP.NE.AND P0, PT, R8, R9, PT ;  /* 0x000000090800720c */ /* 0x000fe20003f05270 */
[----:B------:R-:W-:Y:S01]  /*1c10*/  IMAD.MOV.U32 R20, RZ, RZ, 0x0 ;  /* 0x00000000ff147424 */ /* 0x000fe200078e00ff */
[----:B------:R-:W-:-:S11]  /*1c20*/  MOV R21, 0xfff80000 ;  /* 0xfff8000000157802 */ /* 0x000fd60000000f00 */
[----:B------:R-:W-:Y:S05]  /*1c30*/  @!P0 BRA `(.L_x_39) ;  /* 0x0000000000408947 */ /* 0x000fea0003800000 */
[----:B------:R-:W-:Y:S02]  /*1c40*/  ISETP.NE.AND P0, PT, R8, 0x7ff00000, PT ;  /* 0x7ff000000800780c */ /* 0x000fe40003f05270 */
[----:B------:R-:W-:Y:S02]  /*1c50*/  LOP3.LUT R6, R29, 0x80000000, R13, 0x48, !PT ;  /* 0x800000001d067812 */ /* 0x000fe400078e480d */
[----:B------:R-:W-:-:S13]  /*1c60*/  ISETP.EQ.OR P0, PT, R9, RZ, !P0 ;  /* 0x000000ff0900720c */ /* 0x000fda0004702670 */
[----:B------:R-:W-:Y:S01]  /*1c70*/  @P0 LOP3.LUT R7, R6, 0x7ff00000, RZ, 0xfc, !PT ;  /* 0x7ff0000006070812 */ /* 0x000fe200078efcff */
[----:B------:R-:W-:Y:S01]  /*1c80*/  @!P0 IMAD.MOV.U32 R20, RZ, RZ, RZ ;  /* 0x000000ffff148224 */ /* 0x000fe200078e00ff */
[----:B------:R-:W-:Y:S01]  /*1c90*/  @!P0 MOV R21, R6 ;  /* 0x0000000600158202 */ /* 0x000fe20000000f00 */
[----:B------:R-:W-:Y:S01]  /*1ca0*/  @P0 IMAD.MOV.U32 R20, RZ, RZ, RZ ;  /* 0x000000ffff140224 */ /* 0x000fe200078e00ff */
[----:B------:R-:W-:Y:S01]  /*1cb0*/  @P0 MOV R21, R7 ;  /* 0x0000000700150202 */ /* 0x000fe20000000f00 */
[----:B------:R-:W-:Y:S06]  /*1cc0*/  BRA `(.L_x_39) ;  /* 0x00000000001c7947 */ /* 0x000fec0003800000 */
.L_x_41:
[----:B------:R-:W-:Y:S01]  /*1cd0*/  LOP3.LUT R6, R13, 0x80000, RZ, 0xfc, !PT ;  /* 0x000800000d067812 */ /* 0x000fe200078efcff */
[----:B------:R-:W-:-:S03]  /*1ce0*/  IMAD.MOV.U32 R20, RZ, RZ, R12 ;  /* 0x000000ffff147224 */ /* 0x000fc600078e000c */
[----:B------:R-:W-:Y:S01]  /*1cf0*/  MOV R21, R6 ;  /* 0x0000000600157202 */ /* 0x000fe20000000f00 */
[----:B------:R-:W-:Y:S06]  /*1d00*/  BRA `(.L_x_39) ;  /* 0x00000000000c7947 */ /* 0x000fec0003800000 */
.L_x_40:
[----:B------:R-:W-:Y:S01]  /*1d10*/  LOP3.LUT R6, R29, 0x80000, RZ, 0xfc, !PT ;  /* 0x000800001d067812 */ /* 0x000fe200078efcff */
[----:B------:R-:W-:-:S03]  /*1d20*/  IMAD.MOV.U32 R20, RZ, RZ, R28 ;  /* 0x000000ffff147224 */ /* 0x000fc600078e001c */
[----:B------:R-:W-:-:S07]  /*1d30*/  MOV R21, R6 ;  /* 0x0000000600157202 */ /* 0x000fce0000000f00 */
.L_x_39:
[----:B------:R-:W-:Y:S05]  /*1d40*/  BSYNC.RECONVERGENT B1 ;  /* 0x0000000000017941 */ /* 0x000fea0003800200 */
.L_x_37:
[----:B------:R-:W-:Y:S02]  /*1d50*/  HFMA2 R9, -RZ, RZ, 0, 0 ;  /* 0x00000000ff097431 */ /* 0x000fe400000001ff */
[----:B------:R-:W-:Y:S01]  /*1d60*/  IMAD.MOV.U32 R8, RZ, RZ, R5 ;  /* 0x000000ffff087224 */ /* 0x000fe200078e0005 */
[----:B------:R-:W-:Y:S01]  /*1d70*/  MOV R6, R21 ;  /* 0x0000001500067202 */ /* 0x000fe20000000f00 */
[----:B------:R-:W-:Y:S02]  /*1d80*/  IMAD.MOV.U32 R7, RZ, RZ, R20 ;  /* 0x000000ffff077224 */ /* 0x000fe400078e0014 */
[----:B------:R-:W-:Y:S05]  /*1d90*/  RET.REL.NODEC R8 `(_Z24gpu_monte_carlo_myrand_dPd) ;  /* 0xffffffe008987950 */ /* 0x000fea0003c3ffff */
.L_x_42:
        /* <DEDUP_REMOVED lines=14> */
.L_x_45:


//--------------------- .text._Z22gpu_monte_carlo_myrandPf --------------------------
	.section	.text._Z22gpu_monte_carlo_myrandPf,"ax",@progbits
	.align	128
        .global         _Z22gpu_monte_carlo_myrandPf
        .type           _Z22gpu_monte_carlo_myrandPf,@function
        .size           _Z22gpu_monte_carlo_myrandPf,(.L_x_49 - _Z22gpu_monte_carlo_myrandPf)
        .other          _Z22gpu_monte_carlo_myrandPf,@"STO_CUDA_ENTRY STV_DEFAULT"
_Z22gpu_monte_carlo_myrandPf:
.text._Z22gpu_monte_carlo_myrandPf:
[----:B------:R-:W-:Y:S01]  /*0000*/  LDC R1, c[0x0][0x37c] ;  /* 0x0000df00ff017b82 */ /* 0x000fe20000000800 */
[----:B------:R-:W0:Y:S01]  /*0010*/  S2R R0, SR_TID.X ;  /* 0x0000000000007919 */ /* 0x000e220000002100 */
[----:B------:R-:W0:Y:S01]  /*0020*/  LDCU UR4, c[0x0][0x360] ;  /* 0x00006c00ff0477ac */ /* 0x000e220008000800 */
[----:B------:R-:W-:Y:S01]  /*0030*/  HFMA2 R2, -RZ, RZ, 0, 0 ;  /* 0x00000000ff027431 */ /* 0x000fe200000001ff */
[----:B------:R-:W0:Y:S01]  /*0040*/  S2R R3, SR_CTAID.X ;  /* 0x0000000000037919 */ /* 0x000e220000002500 */
[----:B------:R-:W1:Y:S01]  /*0050*/  LDCU.64 UR6, c[0x0][0x358] ;  /* 0x00006b00ff0677ac */ /* 0x000e620008000a00 */
[----:B0-----:R-:W-:Y:S01]  /*0060*/  IMAD R0, R3, UR4, R0 ;  /* 0x0000000403007c24 */ /* 0x001fe2000f8e0200 */
[----:B------:R-:W-:-:S04]  /*0070*/  UMOV UR4, URZ ;  /* 0x000000ff00047c82 */ /* 0x000fc80008000000 */
[----:B-1----:R-:W-:-:S07]  /*0080*/  IADD3 R18, PT, PT, R0, 0x1, RZ ;  /* 0x0000000100127810 */ /* 0x002fce0007ffe0ff */
.L_x_43:
[----:B------:R-:W-:Y:S01]  /*0090*/  IMAD.WIDE.U32 R24, R18, 0x41a7, RZ ;  /* 0x000041a712187825 */ /* 0x000fe200078e00ff */
[----:B------:R-:W-:-:S04]  /*00a0*/  UIADD3 UR4, UPT, UPT, UR4, 0x8, URZ ;  /* 0x0000000804047890 */ /* 0x000fc8000fffe0ff */
[----:B------:R-:W-:Y:S01]  /*00b0*/  UISETP.NE.AND UP0, UPT, UR4, 0x1000, UPT ;  /* 0x000010000400788c */ /* 0x000fe2000bf05270 */
[----:B------:R-:W-:-:S04]  /*00c0*/  IMAD.WIDE.U32 R4, R25, 0x10001, RZ ;  /* 0x0001000119047825 */ /* 0x000fc800078e00ff */
[----:B------:R-:W-:-:S04]  /*00d0*/  IMAD.WIDE.U32 R6, P0, R24, 0x8000, R4 ;  /* 0x0000800018067825 */ /* 0x000fc80007800004 */
[----:B------:R-:W-:Y:S01]  /*00e0*/  IMAD.WIDE.U32 R4, R24, 0x10001, RZ ;  /* 0x0001000118047825 */ /* 0x000fe200078e00ff */
[----:B------:R-:W-:Y:S02]  /*00f0*/  IADD3.X R9, PT, PT, RZ, RZ, RZ, P0, !PT ;  /* 0x000000ffff097210 */ /* 0x000fe400007fe4ff */
[----:B------:R-:W-:Y:S02]  /*0100*/  MOV R8, R7 ;  /* 0x0000000700087202 */ /* 0x000fe40000000f00 */
[----:B------:R-:W-:-:S05]  /*0110*/  IADD3 RZ, P0, PT, R5, R6, RZ ;  /* 0x0000000605ff7210 */ /* 0x000fca0007f1e0ff */
[----:B------:R-:W-:-:S05]  /*0120*/  IMAD.WIDE.U32.X R4, R25, 0x8000, R8, P0 ;  /* 0x0000800019047825 */ /* 0x000fca00000e0408 */
[--C-:B------:R-:W-:Y:S02]  /*0130*/  SHF.R.U64 R3, R4, 0xe, R5.reuse ;  /* 0x0000000e04037819 */ /* 0x100fe40000001205 */
[----:B------:R-:W-:-:S03]  /*0140*/  SHF.R.U32.HI R4, RZ, 0xe, R5 ;  /* 0x0000000eff047819 */ /* 0x000fc60000011605 */
[----:B------:R-:W-:-:S04]  /*0150*/  IMAD.WIDE.U32 R24, R3, -0x7fffffff, R24 ;  /* 0x8000000103187825 */ /* 0x000fc800078e0018 */
[----:B------:R-:W-:-:S05]  /*0160*/  IMAD R4, R4, -0x7fffffff, RZ ;  /* 0x8000000104047824 */ /* 0x000fca00078e02ff */
[----:B------:R-:W-:Y:S01]  /*0170*/  IADD3 R25, PT, PT, R25, -R3, R4 ;  /* 0x8000000319197210 */ /* 0x000fe20007ffe004 */
[----:B------:R-:W-:-:S03]  /*0180*/  IMAD.WIDE.U32 R4, R24, 0x41a7, RZ ;  /* 0x000041a718047825 */ /* 0x000fc600078e00ff */
[----:B------:R-:W0:Y:S01]  /*0190*/  I2F.U64 R12, R24 ;  /* 0x00000018000c7312 */ /* 0x000e220000301000 */
[----:B------:R-:W-:-:S05]  /*01a0*/  IMAD R3, R25, 0x41a7, RZ ;  /* 0x000041a719037824 */ /* 0x000fca00078e02ff */
[----:B------:R-:W-:-:S05]  /*01b0*/  IADD3 R5, PT, PT, R5, R3, RZ ;  /* 0x0000000305057210 */ /* 0x000fca0007ffe0ff */
[----:B------:R-:W-:-:S04]  /*01c0*/  IMAD.WIDE.U32 R6, R5, 0x8001, RZ ;  /* 0x0000800105067825 */ /* 0x000fc800078e00ff */
[----:B0-----:R-:W-:Y:S01]  /*01d0*/  FMUL R12, R12, 4.6566128730773925781e-10 ;  /* 0x300000000c0c7820 */ /* 0x001fe20000400000 */
        /* <DEDUP_REMOVED lines=9> */
[----:B------:R-:W-:Y:S02]  /*0270*/  IMAD R6, R6, -0x7fffffff, RZ ;  /* 0x8000000106067824 */ /* 0x000fe400078e02ff */
[----:B------:R-:W-:-:S03]  /*0280*/  IMAD.WIDE.U32 R4, R20, 0x41a7, RZ ;  /* 0x000041a714047825 */ /* 0x000fc600078e00ff */
[----:B------:R-:W-:-:S05]  /*0290*/  IADD3 R21, PT, PT, R21, -R3, R6 ;  /* 0x8000000315157210 */ /* 0x000fca0007ffe006 */
[----:B------:R-:W-:-:S05]  /*02a0*/  IMAD R3, R21, 0x41a7, RZ ;  /* 0x000041a715037824 */ /* 0x000fca00078e02ff */
[----:B------:R-:W-:-:S05]  /*02b0*/  IADD3 R5, PT, PT, R5, R3, RZ ;  /* 0x0000000305057210 */ /* 0x000fca0007ffe0ff */
[----:B------:R-:W-:-:S04]  /*02c0*/  IMAD.WIDE.U32 R6, R5, 0x8001, RZ ;  /* 0x0000800105067825 */ /* 0x000fc800078e00ff */
[----:B------:R-:W-:-:S04]  /*02d0*/  IMAD.WIDE.U32 R8, P0, R4, 0x4000, R6 ;  /* 0x0000400004087825 */ /* 0x000fc80007800006 */
[----:B------:R-:W-:Y:S01]  /*02e0*/  IMAD.WIDE.U32 R6, R4, 0x8001, RZ ;  /* 0x0000800104067825 */ /* 0x000fe200078e00ff */
[----:B------:R-:W-:Y:S02]  /*02f0*/  IADD3.X R11, PT, PT, RZ, RZ, RZ, P0, !PT ;  /* 0x000000ffff0b7210 */ /* 0x000fe400007fe4ff */
[----:B------:R-:W-:Y:S02]  /*0300*/  MOV R10, R9 ;  /* 0x00000009000a7202 */ /* 0x000fe40000000f00 */
[----:B------:R-:W-:-:S05]  /*0310*/  IADD3 RZ, P0, PT, R7, R8, RZ ;  /* 0x0000000807ff7210 */ /* 0x000fca0007f1e0ff */
[----:B------:R-:W-:Y:S02]  /*0320*/  IMAD.WIDE.U32.X R6, R5, 0x4000, R10, P0 ;  /* 0x0000400005067825 */ /* 0x000fe400000e040a */
[----:B------:R-:W0:Y:S03]  /*0330*/  I2F.U64 R10, R20 ;  /* 0x00000014000a7312 */ /* 0x000e260000301000 */
[--C-:B------:R-:W-:Y:S02]  /*0340*/  SHF.R.U64 R3, R6, 0xd, R7.reuse ;  /* 0x0000000d06037819 */ /* 0x100fe40000001207 */
[----:B------:R-:W-:-:S03]  /*0350*/  SHF.R.U32.HI R6, RZ, 0xd, R7 ;  /* 0x0000000dff067819 */ /* 0x000fc60000011607 */
[----:B------:R-:W-:-:S04]  /*0360*/  IMAD.WIDE.U32 R22, R3, -0x7fffffff, R4 ;  /* 0x8000000103167825 */ /* 0x000fc800078e0004 */
[----:B------:R-:W-:Y:S02]  /*0370*/  IMAD R6, R6, -0x7fffffff, RZ ;  /* 0x8000000106067824 */ /* 0x000fe400078e02ff */
[----:B------:R-:W-:-:S04]  /*0380*/  IMAD.WIDE.U32 R14, R22, 0x41a7, RZ ;  /* 0x000041a7160e7825 */ /* 0x000fc800078e00ff */
[----:B0-----:R-:W-:Y:S01]  /*0390*/  FMUL R10, R10, 4.6566128730773925781e-10 ;  /* 0x300000000a0a7820 */ /* 0x001fe20000400000 */
        /* <DEDUP_REMOVED lines=15> */
[----:B------:R-:W-:Y:S01]  /*0490*/  IADD3 R13, PT, PT, R15, -R13, R4 ;  /* 0x8000000d0f0d7210 */ /* 0x000fe20007ffe004 */
[----:B------:R-:W-:Y:S01]  /*04a0*/  FMUL R15, R10, R10 ;  /* 0x0000000a0a0f7220 */ /* 0x000fe20000400000 */
[----:B------:R-:W-:-:S04]  /*04b0*/  IMAD.WIDE.U32 R6, R18, 0x8001, RZ ;  /* 0x0000800112067825 */ /* 0x000fc800078e00ff */
[----:B------:R-:W-:-:S05]  /*04c0*/  IMAD R3, R13, 0x41a7, RZ ;  /* 0x000041a70d037824 */ /* 0x000fca00078e02ff */
[----:B------:R-:W-:-:S05]  /*04d0*/  IADD3 R19, PT, PT, R19, R3, RZ ;  /* 0x0000000313137210 */ /* 0x000fca0007ffe0ff */
[----:B------:R-:W-:-:S04]  /*04e0*/  IMAD.WIDE.U32 R4, R19, 0x8001, RZ ;  /* 0x0000800113047825 */ /* 0x000fc800078e00ff */
[----:B------:R-:W-:-:S05]  /*04f0*/  IMAD.WIDE.U32 R4, P0, R18, 0x4000, R4 ;  /* 0x0000400012047825 */ /* 0x000fca0007800004 */
[----:B------:R-:W-:Y:S02]  /*0500*/  IADD3.X R9, PT, PT, RZ, RZ, RZ, P0, !PT ;  /* 0x000000ffff097210 */ /* 0x000fe400007fe4ff */
[----:B------:R-:W-:Y:S02]  /*0510*/  IADD3 RZ, P0, PT, R7, R4, RZ ;  /* 0x0000000407ff7210 */ /* 0x000fe40007f1e0ff */
[----:B------:R-:W-:-:S05]  /*0520*/  MOV R8, R5 ;  /* 0x0000000500087202 */ /* 0x000fca0000000f00 */
[----:B------:R-:W-:-:S05]  /*0530*/  IMAD.WIDE.U32.X R8, R19, 0x4000, R8, P0 ;  /* 0x0000400013087825 */ /* 0x000fca00000e0408 */
[--C-:B------:R-:W-:Y:S02]  /*0540*/  SHF.R.U64 R11, R8, 0xd, R9.reuse ;  /* 0x0000000d080b7819 */ /* 0x100fe40000001209 */
[----:B------:R-:W-:-:S03]  /*0550*/  SHF.R.U32.HI R8, RZ, 0xd, R9 ;  /* 0x0000000dff087819 */ /* 0x000fc60000011609 */
[----:B------:R-:W-:-:S04]  /*0560*/  IMAD.WIDE.U32 R18, R11, -0x7fffffff, R18 ;  /* 0x800000010b127825 */ /* 0x000fc800078e0012 */
[----:B------:R-:W-:Y:S02]  /*0570*/  IMAD R8, R8, -0x7fffffff, RZ ;  /* 0x8000000108087824 */ /* 0x000fe400078e02ff */
[----:B------:R-:W-:-:S03]  /*0580*/  IMAD.WIDE.U32 R6, R18, 0x41a7, RZ ;  /* 0x000041a712067825 */ /* 0x000fc600078e00ff */
[----:B------:R-:W-:Y:S01]  /*0590*/  IADD3 R11, PT, PT, R19, -R11, R8 ;  /* 0x8000000b130b7210 */ /* 0x000fe20007ffe008 */
        /* <DEDUP_REMOVED lines=16> */
[----:B------:R-:W-:Y:S01]  /*06a0*/  IADD3 R7, PT, PT, R7, R5, RZ ;  /* 0x0000000507077210 */ /* 0x000fe20007ffe0ff */
[----:B------:R-:W-:-:S04]  /*06b0*/  IMAD.WIDE.U32 R4, R6, 0x8001, RZ ;  /* 0x0000800106047825 */ /* 0x000fc800078e00ff */
[----:B------:R-:W-:-:S04]  /*06c0*/  IMAD.WIDE.U32 R8, R7, 0x8001, RZ ;  /* 0x0000800107087825 */ /* 0x000fc800078e00ff */
[----:B------:R-:W-:-:S03]  /*06d0*/  IMAD.WIDE.U32 R8, P0, R6, 0x4000, R8 ;  /* 0x0000400006087825 */ /* 0x000fc60007800008 */
[----:B------:R-:W-:Y:S02]  /*06e0*/  IADD3 RZ, P1, PT, R5, R8, RZ ;  /* 0x0000000805ff7210 */ /* 0x000fe40007f3e0ff */
[----:B------:R-:W-:Y:S02]  /*06f0*/  IADD3.X R5, PT, PT, RZ, RZ, RZ, P0, !PT ;  /* 0x000000ffff057210 */ /* 0x000fe400007fe4ff */
[----:B------:R-:W-:-:S05]  /*0700*/  MOV R4, R9 ;  /* 0x0000000900047202 */ /* 0x000fca0000000f00 */
[----:B------:R-:W-:-:S05]  /*0710*/  IMAD.WIDE.U32.X R4, R7, 0x4000, R4, P1 ;  /* 0x0000400007047825 */ /* 0x000fca00008e0404 */
[--C-:B------:R-:W-:Y:S02]  /*0720*/  SHF.R.U64 R9, R4, 0xd, R5.reuse ;  /* 0x0000000d04097819 */ /* 0x100fe40000001205 */
[----:B------:R-:W-:-:S03]  /*0730*/  SHF.R.U32.HI R4, RZ, 0xd, R5 ;  /* 0x0000000dff047819 */ /* 0x000fc60000011605 */
[----:B------:R-:W-:-:S04]  /*0740*/  IMAD.WIDE.U32 R6, R9, -0x7fffffff, R6 ;  /* 0x8000000109067825 */ /* 0x000fc800078e0006 */
[----:B------:R-:W-:-:S05]  /*0750*/  IMAD R4, R4, -0x7fffffff, RZ ;  /* 0x8000000104047824 */ /* 0x000fca00078e02ff */
[----:B------:R-:W-:Y:S01]  /*0760*/  IADD3 R7, PT, PT, R7, -R9, R4 ;  /* 0x8000000907077210 */ /* 0x000fe20007ffe004 */
[----:B------:R-:W-:-:S04]  /*0770*/  IMAD.WIDE.U32 R8, R6, 0x41a7, RZ ;  /* 0x000041a706087825 */ /* 0x000fc800078e00ff */
[----:B------:R-:W-:Y:S02]  /*0780*/  IMAD R5, R7, 0x41a7, RZ ;  /* 0x000041a707057824 */ /* 0x000fe400078e02ff */
[----:B------:R-:W-:Y:S01]  /*0790*/  IMAD.WIDE.U32 R20, R8, 0x8001, RZ ;  /* 0x0000800108147825 */ /* 0x000fe200078e00ff */
[----:B------:R-:W0:Y:S02]  /*07a0*/  I2F.U64 R7, R6 ;  /* 0x0000000600077312 */ /* 0x000e240000301000 */
[----:B------:R-:W-:-:S05]  /*07b0*/  IADD3 R9, PT, PT, R9, R5, RZ ;  /* 0x0000000509097210 */ /* 0x000fca0007ffe0ff */
[----:B------:R-:W-:-:S04]  /*07c0*/  IMAD.WIDE.U32 R4, R9, 0x8001, RZ ;  /* 0x0000800109047825 */ /* 0x000fc800078e00ff */
[----:B------:R-:W-:-:S04]  /*07d0*/  IMAD.WIDE.U32 R4, P0, R8, 0x4000, R4 ;  /* 0x0000400008047825 */ /* 0x000fc80007800004 */
[----:B0-----:R-:W-:Y:S01]  /*07e0*/  FMUL R7, R7, 4.6566128730773925781e-10 ;  /* 0x3000000007077820 */ /* 0x001fe20000400000 */
[----:B------:R-:W-:Y:S01]  /*07f0*/  IADD3 RZ, P1, PT, R21, R4, RZ ;  /* 0x0000000415ff7210 */ /* 0x000fe20007f3e0ff */
[----:B------:R-:W-:Y:S01]  /*0800*/  FFMA R4, R12, R12, R15 ;  /* 0x0000000c0c047223 */ /* 0x000fe2000000000f */
[----:B------:R-:W-:Y:S02]  /*0810*/  IADD3.X R21, PT, PT, RZ, RZ, RZ, P0, !PT ;  /* 0x000000ffff157210 */ /* 0x000fe400007fe4ff */
[----:B------:R-:W-:Y:S02]  /*0820*/  MOV R20, R5 ;  /* 0x0000000500147202 */ /* 0x000fe40000000f00 */
[----:B------:R-:W-:Y:S02]  /*0830*/  FSETP.GTU.AND P0, PT, R4, 1, PT ;  /* 0x3f8000000400780b */ /* 0x000fe40003f0c000 */
[----:B------:R-:W-:Y:S01]  /*0840*/  MOV R12, R14 ;  /* 0x0000000e000c7202 */ /* 0x000fe20000000f00 */
[----:B------:R-:W-:-:S05]  /*0850*/  IMAD.WIDE.U32.X R20, R9, 0x4000, R20, P1 ;  /* 0x0000400009147825 */ /* 0x000fca00008e0414 */
[--C-:B------:R-:W-:Y:S02]  /*0860*/  SHF.R.U64 R5, R20, 0xd, R21.reuse ;  /* 0x0000000d14057819 */ /* 0x100fe40000001215 */
[----:B------:R-:W-:-:S03]  /*0870*/  SHF.R.U32.HI R10, RZ, 0xd, R21 ;  /* 0x0000000dff0a7819 */ /* 0x000fc60000011615 */
[----:B------:R-:W-:-:S04]  /*0880*/  IMAD.WIDE.U32 R8, R5, -0x7fffffff, R8 ;  /* 0x8000000105087825 */ /* 0x000fc800078e0008 */
[----:B------:R-:W-:Y:S02]  /*0890*/  IMAD R10, R10, -0x7fffffff, RZ ;  /* 0x800000010a0a7824 */ /* 0x000fe400078e02ff */
[----:B------:R-:W-:-:S03]  /*08a0*/  IMAD.WIDE.U32 R20, R8, 0x41a7, RZ ;  /* 0x000041a708147825 */ /* 0x000fc600078e00ff */
[----:B------:R-:W-:Y:S02]  /*08b0*/  IADD3 R9, PT, PT, R9, -R5, R10 ;  /* 0x8000000509097210 */ /* 0x000fe40007ffe00a */
[----:B------:R-:W0:Y:S03]  /*08c0*/  I2F.U64 R10, R12 ;  /* 0x0000000c000a7312 */ /* 0x000e260000301000 */
[----:B------:R-:W-:-:S05]  /*08d0*/  IMAD R5, R9, 0x41a7, RZ ;  /* 0x000041a709057824 */ /* 0x000fca00078e02ff */
[----:B------:R-:W-:Y:S01]  /*08e0*/  IADD3 R21, PT, PT, R21, R5, RZ ;  /* 0x0000000515157210 */ /* 0x000fe20007ffe0ff */
[----:B------:R-:W-:Y:S01]  /*08f0*/  IMAD.WIDE.U32 R4, R20, 0x8001, RZ ;  /* 0x0000800114047825 */ /* 0x000fe200078e00ff */
[----:B------:R-:W1:Y:S03]  /*0900*/  I2F.U64 R6, R8 ;  /* 0x0000000800067312 */ /* 0x000e660000301000 */
[----:B------:R-:W-:-:S04]  /*0910*/  IMAD.WIDE.U32 R24, R21, 0x8001, RZ ;  /* 0x0000800115187825 */ /* 0x000fc800078e00ff */
[----:B0-----:R-:W-:Y:S01]  /*0920*/  FMUL R10, R10, 4.6566128730773925781e-10 ;  /* 0x300000000a0a7820 */ /* 0x001fe20000400000 */
[----:B------:R-:W-:-:S04]  /*0930*/  IMAD.WIDE.U32 R24, P1, R20, 0x4000, R24 ;  /* 0x0000400014187825 */ /* 0x000fc80007820018 */
[----:B------:R-:W-:Y:S01]  /*0940*/  FMUL R10, R10, R10 ;  /* 0x0000000a0a0a7220 */ /* 0x000fe20000400000 */
[----:B------:R-:W-:Y:S01]  /*0950*/  IADD3 RZ, P2, PT, R5, R24, RZ ;  /* 0x0000001805ff7210 */ /* 0x000fe20007f5e0ff */
[----:B-1----:R-:W-:Y:S01]  /*0960*/  FMUL R6, R6, 4.6566128730773925781e-10 ;  /* 0x3000000006067820 */ /* 0x002fe20000400000 */
[----:B------:R-:W-:Y:S02]  /*0970*/  IADD3.X R5, PT, PT, RZ, RZ, RZ, P1, !PT ;  /* 0x000000ffff057210 */ /* 0x000fe40000ffe4ff */
[----:B------:R-:W-:Y:S01]  /*0980*/  MOV R4, R25 ;  /* 0x0000001900047202 */ /* 0x000fe20000000f00 */
[----:B------:R-:W-:-:S04]  /*0990*/  FMUL R6, R6, R6 ;  /* 0x0000000606067220 */ /* 0x000fc80000400000 */
[----:B------:R-:W-:-:S04]  /*09a0*/  IMAD.WIDE.U32.X R14, R21, 0x4000, R4, P2 ;  /* 0x00004000150e7825 */ /* 0x000fc800010e0404 */
[----:B------:R-:W-:Y:S01]  /*09b0*/  FFMA R6, R7, R7, R6 ;  /* 0x0000000707067223 */ /* 0x000fe20000000006 */
[--C-:B------:R-:W-:Y:S02]  /*09c0*/  SHF.R.U64 R5, R14, 0xd, R15.reuse ;  /* 0x0000000d0e057819 */ /* 0x100fe4000000120f */
[----:B------:R-:W-:-:S03]  /*09d0*/  SHF.R.U32.HI R4, RZ, 0xd, R15 ;  /* 0x0000000dff047819 */ /* 0x000fc6000001160f */
[----:B------:R-:W-:-:S04]  /*09e0*/  IMAD.WIDE.U32 R20, R5, -0x7fffffff, R20 ;  /* 0x8000000105147825 */ /* 0x000fc800078e0014 */
[----:B------:R-:W-:Y:S02]  /*09f0*/  IMAD R4, R4, -0x7fffffff, RZ ;  /* 0x8000000104047824 */ /* 0x000fe400078e02ff */
[----:B------:R-:W-:-:S03]  /*0a00*/  IMAD.WIDE.U32 R12, R20, 0x41a7, RZ ;  /* 0x000041a7140c7825 */ /* 0x000fc600078e00ff */
[----:B------:R-:W-:Y:S02]  /*0a10*/  IADD3 R21, PT, PT, R21, -R5, R4 ;  /* 0x8000000515157210 */ /* 0x000fe40007ffe004 */
[C---:B------:R-:W-:Y:S01]  /*0a20*/  IADD3 R4, PT, PT, R2.reuse, 0x1, RZ ;  /* 0x0000000102047810 */ /* 0x040fe20007ffe0ff */
[----:B------:R0:W1:Y:S01]  /*0a30*/  I2F.U64 R5, R22 ;  /* 0x0000001600057312 */ /* 0x0000620000301000 */
[----:B------:R-:W-:Y:S01]  /*0a40*/  @P0 IADD3 R4, PT, PT, R2, RZ, RZ ;  /* 0x000000ff02040210 */ /* 0x000fe20007ffe0ff */
[----:B------:R-:W-:-:S05]  /*0a50*/  IMAD R15, R21, 0x41a7, RZ ;  /* 0x000041a7150f7824 */ /* 0x000fca00078e02ff */
[----:B------:R-:W-:Y:S01]  /*0a60*/  IADD3 R13, PT, PT, R13, R15, RZ ;  /* 0x0000000f0d0d7210 */ /* 0x000fe20007ffe0ff */
[----:B------:R-:W2:Y:S01]  /*0a70*/  I2F.U64 R20, R20 ;  /* 0x0000001400147312 */ /* 0x000ea20000301000 */
[----:B0-----:R-:W-:-:S04]  /*0a80*/  IMAD.WIDE.U32 R22, R12, 0x8001, RZ ;  /* 0x000080010c167825 */ /* 0x001fc800078e00ff */
[----:B------:R-:W-:-:S04]  /*0a90*/  IMAD.WIDE.U32 R14, R13, 0x8001, RZ ;  /* 0x000080010d0e7825 */ /* 0x000fc800078e00ff */
[----:B-1----:R-:W-:-:S04]  /*0aa0*/  FMUL R5, R5, 4.6566128730773925781e-10 ;  /* 0x3000000005057820 */ /* 0x002fc80000400000 */
[----:B------:R-:W-:Y:S01]  /*0ab0*/  FFMA R5, R5, R5, R10 ;  /* 0x0000000505057223 */ /* 0x000fe2000000000a */
[----:B------:R-:W-:Y:S01]  /*0ac0*/  IMAD.WIDE.U32 R14, P0, R12, 0x4000, R14 ;  /* 0x000040000c0e7825 */ /* 0x000fe2000780000e */
[----:B------:R-:W-:-:S03]  /*0ad0*/  MOV R10, R18 ;  /* 0x00000012000a7202 */ /* 0x000fc60000000f00 */
[----:B--2---:R-:W-:Y:S01]  /*0ae0*/  FMUL R20, R20, 4.6566128730773925781e-10 ;  /* 0x3000000014147820 */ /* 0x004fe20000400000 */
[----:B------:R-:W-:Y:S02]  /*0af0*/  IADD3 RZ, P1, PT, R23, R14, RZ ;  /* 0x0000000e17ff7210 */ /* 0x000fe40007f3e0ff */
[----:B------:R-:W-:Y:S01]  /*0b00*/  IADD3.X R23, PT, PT, RZ, RZ, RZ, P0, !PT ;  /* 0x000000ffff177210 */ /* 0x000fe200007fe4ff */
[----:B------:R-:W0:Y:S01]  /*0b10*/  I2F.U64 R10, R10 ;  /* 0x0000000a000a7312 */ /* 0x000e220000301000 */
[----:B------:R-:W-:-:S05]  /*0b20*/  MOV R22, R15 ;  /* 0x0000000f00167202 */ /* 0x000fca0000000f00 */
[----:B------:R-:W-:-:S05]  /*0b30*/  IMAD.WIDE.U32.X R22, R13, 0x4000, R22, P1 ;  /* 0x000040000d167825 */ /* 0x000fca00008e0416 */
[--C-:B------:R-:W-:Y:S02]  /*0b40*/  SHF.R.U64 R15, R22, 0xd, R23.reuse ;  /* 0x0000000d160f7819 */ /* 0x100fe40000001217 */
[----:B------:R-:W-:Y:S01]  /*0b50*/  SHF.R.U32.HI R2, RZ, 0xd, R23 ;  /* 0x0000000dff027819 */ /* 0x000fe20000011617 */
[----:B0-----:R-:W-:Y:S02]  /*0b60*/  FMUL R10, R10, 4.6566128730773925781e-10 ;  /* 0x300000000a0a7820 */ /* 0x001fe40000400000 */
[----:B------:R-:W-:-:S04]  /*0b70*/  IMAD.WIDE.U32 R12, R15, -0x7fffffff, R12 ;  /* 0x800000010f0c7825 */ /* 0x000fc800078e000c */
[----:B------:R-:W-:-:S05]  /*0b80*/  IMAD R2, R2, -0x7fffffff, RZ ;  /* 0x8000000102027824 */ /* 0x000fca00078e02ff */
[----:B------:R-:W-:Y:S01]  /*0b90*/  IADD3 R13, PT, PT, R13, -R15, R2 ;  /* 0x8000000f0d0d7210 */ /* 0x000fe20007ffe002 */
[----:B------:R-:W-:-:S04]  /*0ba0*/  IMAD.WIDE.U32 R14, R12, 0x41a7, RZ ;  /* 0x000041a70c0e7825 */ /* 0x000fc800078e00ff */
[----:B------:R-:W-:Y:S01]  /*0bb0*/  IMAD R2, R13, 0x41a7, RZ ;  /* 0x000041a70d027824 */ /* 0x000fe200078e02ff */
[----:B------:R-:W-:Y:S01]  /*0bc0*/  MOV R18, R14 ;  /* 0x0000000e00127202 */ /* 0x000fe20000000f00 */
[----:B------:R-:W-:-:S03]  /*0bd0*/  IMAD.WIDE.U32 R24, R14, 0x8001, RZ ;  /* 0x000080010e187825 */ /* 0x000fc600078e00ff */
[----:B------:R-:W-:Y:S02]  /*0be0*/  IADD3 R19, PT, PT, R15, R2, RZ ;  /* 0x000000020f137210 */ /* 0x000fe40007ffe0ff */
[----:B------:R-:W-:-:S03]  /*0bf0*/  MOV R2, R16 ;  /* 0x0000001000027202 */ /* 0x000fc60000000f00 */
[----:B------:R-:W-:-:S03]  /*0c00*/  IMAD.WIDE.U32 R22, R19, 0x8001, RZ ;  /* 0x0000800113167825 */ /* 0x000fc600078e00ff */
[----:B------:R-:W0:Y:S01]  /*0c10*/  I2F.U64 R2, R2 ;  /* 0x0000000200027312 */ /* 0x000e220000301000 */
[----:B------:R-:W-:-:S03]  /*0c20*/  IMAD.WIDE.U32 R22, P0, R14, 0x4000, R22 ;  /* 0x000040000e167825 */ /* 0x000fc60007800016 */
[----:B------:R-:W-:Y:S02]  /*0c30*/  IADD3 RZ, P1, PT, R25, R22, RZ ;  /* 0x0000001619ff7210 */ /* 0x000fe40007f3e0ff */
[----:B------:R-:W-:Y:S02]  /*0c40*/  IADD3.X R17, PT, PT, RZ, RZ, RZ, P0, !PT ;  /* 0x000000ffff117210 */ /* 0x000fe400007fe4ff */
[----:B------:R-:W-:Y:S01]  /*0c50*/  MOV R16, R23 ;  /* 0x0000001700107202 */ /* 0x000fe20000000f00 */
[----:B0-----:R-:W-:-:S04]  /*0c60*/  FMUL R2, R2, 4.6566128730773925781e-10 ;  /* 0x3000000002027820 */ /* 0x001fc80000400000 */
        /* <DEDUP_REMOVED lines=8> */
[----:B------:R-:W-:Y:S01]  /*0cf0*/  IMAD R23, R19, 0x41a7, RZ ;  /* 0x000041a713177824 */ /* 0x000fe200078e02ff */
[----:B------:R-:W-:Y:S01]  /*0d00*/  MOV R22, R14 ;  /* 0x0000000e00167202 */ /* 0x000fe20000000f00 */
[----:B------:R-:W-:-:S03]  /*0d10*/  IMAD.WIDE.U32 R24, R14, 0x8001, RZ ;  /* 0x000080010e187825 */ /* 0x000fc600078e00ff */
[----:B------:R-:W-:-:S05]  /*0d20*/  IADD3 R23, PT, PT, R15, R23, RZ ;  /* 0x000000170f177210 */ /* 0x000fca0007ffe0ff */
[----:B------:R-:W-:-:S04]  /*0d30*/  IMAD.WIDE.U32 R16, R23, 0x8001, RZ ;  /* 0x0000800117107825 */ /* 0x000fc800078e00ff */
[----:B0-----:R-:W-:Y:S01]  /*0d40*/  FMUL R21, R21, 4.6566128730773925781e-10 ;  /* 0x3000000015157820 */ /* 0x001fe20000400000 */
        /* <DEDUP_REMOVED lines=11> */
[----:B------:R-:W-:-:S03]  /*0e00*/  IMAD.WIDE.U32 R24, R16, 0x8001, RZ ;  /* 0x0000800110187825 */ /* 0x000fc600078e00ff */
[----:B------:R0:W1:Y:S01]  /*0e10*/  I2F.U64 R22, R22 ;  /* 0x0000001600167312 */ /* 0x0000620000301000 */
[----:B------:R-:W-:-:S05]  /*0e20*/  IMAD R3, R23, 0x41a7, RZ ;  /* 0x000041a717037824 */ /* 0x000fca00078e02ff */
[----:B------:R-:W-:Y:S01]  /*0e30*/  IADD3 R17, PT, PT, R17, R3, RZ ;  /* 0x0000000311117210 */ /* 0x000fe20007ffe0ff */
[----:B0-----:R-:W-:Y:S01]  /*0e40*/  FMUL R23, R2, R2 ;  /* 0x0000000202177220 */ /* 0x001fe20000400000 */
[----:B------:R-:W-:-:S03]  /*0e50*/  IADD3 R2, PT, PT, R4, 0x1, RZ ;  /* 0x0000000104027810 */ /* 0x000fc60007ffe0ff */
[----:B------:R-:W-:-:S04]  /*0e60*/  IMAD.WIDE.U32 R14, R17, 0x8001, RZ ;  /* 0x00008001110e7825 */ /* 0x000fc800078e00ff */
[----:B------:R-:W-:Y:S01]  /*0e70*/  FFMA R23, R10, R10, R23 ;  /* 0x0000000a0a177223 */ /* 0x000fe20000000017 */
[----:B-1----:R-:W-:Y:S01]  /*0e80*/  FMUL R22, R22, 4.6566128730773925781e-10 ;  /* 0x3000000016167820 */ /* 0x002fe20000400000 */
[----:B------:R-:W-:-:S04]  /*0e90*/  IMAD.WIDE.U32 R14, P0, R16, 0x4000, R14 ;  /* 0x00004000100e7825 */ /* 0x000fc8000780000e */
[----:B------:R-:W-:Y:S01]  /*0ea0*/  FMUL R22, R22, R22 ;  /* 0x0000001616167220 */ /* 0x000fe20000400000 */
[----:B------:R-:W-:-:S03]  /*0eb0*/  IADD3 RZ, P1, PT, R25, R14, RZ ;  /* 0x0000000e19ff7210 */ /* 0x000fc60007f3e0ff */
[----:B------:R-:W-:Y:S01]  /*0ec0*/  FFMA R22, R21, R21, R22 ;  /* 0x0000001515167223 */ /* 0x000fe20000000016 */
        /* <DEDUP_REMOVED lines=10> */
[----:B------:R-:W0:Y:S01]  /*0f70*/  I2F.U64 R8, R8 ;  /* 0x0000000800087312 */ /* 0x000e220000301000 */
[----:B------:R-:W-:-:S05]  /*0f80*/  IMAD R3, R9, 0x41a7, RZ ;  /* 0x000041a709037824 */ /* 0x000fca00078e02ff */
[----:B------:R-:W-:Y:S02]  /*0f90*/  IADD3 R15, PT, PT, R15, R3, RZ ;  /* 0x000000030f0f7210 */ /* 0x000fe40007ffe0ff */
[----:B------:R-:W1:Y:S03]  /*0fa0*/  I2F.U64 R3, R12 ;  /* 0x0000000c00037312 */ /* 0x000e660000301000 */
[----:B------:R-:W-:-:S04]  /*0fb0*/  IMAD.WIDE.U32 R16, R15, 0x8001, RZ ;  /* 0x000080010f107825 */ /* 0x000fc800078e00ff */
[----:B0-----:R-:W-:Y:S01]  /*0fc0*/  FMUL R8, R8, 4.6566128730773925781e-10 ;  /* 0x3000000008087820 */ /* 0x001fe20000400000 */
[----:B------:R-:W-:-:S03]  /*0fd0*/  IMAD.WIDE.U32 R16, P0, R14, 0x4000, R16 ;  /* 0x000040000e107825 */ /* 0x000fc60007800010 */
        /* <DEDUP_REMOVED lines=10> */
[----:B------:R-:W-:Y:S01]  /*1080*/  IMAD R16, R16, -0x7fffffff, RZ ;  /* 0x8000000110107824 */ /* 0x000fe200078e02ff */
[----:B------:R-:W-:-:S04]  /*1090*/  MOV R10, R24 ;  /* 0x00000018000a7202 */ /* 0x000fc80000000f00 */
[----:B------:R-:W-:Y:S01]  /*10a0*/  IADD3 R11, PT, PT, R25, -R11, R16 ;  /* 0x8000000b190b7210 */ /* 0x000fe20007ffe010 */
[----:B------:R-:W-:-:S03]  /*10b0*/  IMAD.WIDE.U32 R16, R24, 0x41a7, RZ ;  /* 0x000041a718107825 */ /* 0x000fc600078e00ff */
[----:B------:R-:W0:Y:S01]  /*10c0*/  I2F.U64 R10, R10 ;  /* 0x0000000a000a7312 */ /* 0x000e220000301000 */
[----:B------:R-:W-:Y:S02]  /*10d0*/  IMAD R13, R11, 0x41a7, RZ ;  /* 0x000041a70b0d7824 */ /* 0x000fe400078e02ff */
        /* <DEDUP_REMOVED lines=18> */
[----:B------:R-:W-:-:S05]  /*1200*/  IADD3 R19, PT, PT, R19, R13, RZ ;  /* 0x0000000d13137210 */ /* 0x000fca0007ffe0ff */
[----:B------:R-:W-:-:S04]  /*1210*/  IMAD.WIDE.U32 R12, R19, 0x8001, RZ ;  /* 0x00008001130c7825 */ /* 0x000fc800078e00ff */
[----:B0-----:R-:W-:Y:S01]  /*1220*/  FMUL R16, R16, 4.6566128730773925781e-10 ;  /* 0x3000000010107820 */ /* 0x001fe20000400000 */
[----:B------:R-:W-:-:S03]  /*1230*/  IMAD.WIDE.U32 R12, P0, R18, 0x4000, R12 ;  /* 0x00004000120c7825 */ /* 0x000fc6000780000c */
[----:B------:R-:W-:Y:S02]  /*1240*/  IADD3 RZ, P1, PT, R15, R12, RZ ;  /* 0x0000000c0fff7210 */ /* 0x000fe40007f3e0ff */
[----:B------:R-:W-:Y:S02]  /*1250*/  IADD3.X R15, PT, PT, RZ, RZ, RZ, P0, !PT ;  /* 0x000000ffff0f7210 */ /* 0x000fe400007fe4ff */
[----:B------:R-:W-:Y:S02]  /*1260*/  MOV R14, R13 ;  /* 0x0000000d000e7202 */ /* 0x000fe40000000f00 */
[----:B------:R-:W-:Y:S01]  /*1270*/  FSETP.GTU.AND P0, PT, R5, 1, PT ;  /* 0x3f8000000500780b */ /* 0x000fe20003f0c000 */
[----:B------:R-:W-:Y:S02]  /*1280*/  FMUL R5, R10, R10 ;  /* 0x0000000a0a057220 */ /* 0x000fe40000400000 */
[----:B------:R-:W-:Y:S01]  /*1290*/  IMAD.WIDE.U32.X R14, R19, 0x4000, R14, P1 ;  /* 0x00004000130e7825 */ /* 0x000fe200008e040e */
[----:B------:R-:W-:-:S03]  /*12a0*/  FSETP.GTU.AND P1, PT, R23, 1, PT ;  /* 0x3f8000001700780b */ /* 0x000fc60003f2c000 */
[----:B------:R-:W-:Y:S01]  /*12b0*/  FFMA R5, R8, R8, R5 ;  /* 0x0000000808057223 */ /* 0x000fe20000000005 */
[--C-:B------:R-:W-:Y:S02]  /*12c0*/  SHF.R.U64 R13, R14, 0xd, R15.reuse ;  /* 0x0000000d0e0d7819 */ /* 0x100fe4000000120f */
[----:B------:R-:W-:-:S03]  /*12d0*/  SHF.R.U32.HI R14, RZ, 0xd, R15 ;  /* 0x0000000dff0e7819 */ /* 0x000fc6000001160f */
[----:B------:R-:W-:Y:S01]  /*12e0*/  IMAD.WIDE.U32 R18, R13, -0x7fffffff, R18 ;  /* 0x800000010d127825 */ /* 0x000fe200078e0012 */
[----:B------:R-:W-:Y:S02]  /*12f0*/  @P0 IADD3 R2, PT, PT, R4, RZ, RZ ;  /* 0x000000ff04020210 */ /* 0x000fe40007ffe0ff */
[----:B------:R-:W-:Y:S01]  /*1300*/  FSETP.GTU.AND P0, PT, R6, 1, PT ;  /* 0x3f8000000600780b */ /* 0x000fe20003f0c000 */
[----:B------:R-:W-:Y:S01]  /*1310*/  IMAD R14, R14, -0x7fffffff, RZ ;  /* 0x800000010e0e7824 */ /* 0x000fe200078e02ff */
[C---:B------:R-:W-:Y:S02]  /*1320*/  IADD3 R3, PT, PT, R2.reuse, 0x1, RZ ;  /* 0x0000000102037810 */ /* 0x040fe40007ffe0ff */
[----:B------:R-:W-:Y:S02]  /*1330*/  @P1 IADD3 R3, PT, PT, R2, RZ, RZ ;  /* 0x000000ff02031210 */ /* 0x000fe40007ffe0ff */
[----:B------:R-:W-:Y:S02]  /*1340*/  IADD3 R19, PT, PT, R19, -R13, R14 ;  /* 0x8000000d13137210 */ /* 0x000fe40007ffe00e */
[----:B------:R-:W-:-:S02]  /*1350*/  FSETP.GTU.AND P1, PT, R20, 1, PT ;  /* 0x3f8000001400780b */ /* 0x000fc40003f2c000 */
[C---:B------:R-:W-:Y:S02]  /*1360*/  IADD3 R2, PT, PT, R3.reuse, 0x1, RZ ;  /* 0x0000000103027810 */ /* 0x040fe40007ffe0ff */
[----:B------:R-:W0:Y:S01]  /*1370*/  I2F.U64 R19, R18 ;  /* 0x0000001200137312 */ /* 0x000e220000301000 */
[----:B------:R-:W-:Y:S02]  /*1380*/  @P0 IADD3 R2, PT, PT, R3, RZ, RZ ;  /* 0x000000ff03020210 */ /* 0x000fe40007ffe0ff */
[----:B------:R-:W-:Y:S02]  /*1390*/  FSETP.GTU.AND P0, PT, R22, 1, PT ;  /* 0x3f8000001600780b */ /* 0x000fe40003f0c000 */
[----:B------:R-:W-:-:S04]  /*13a0*/  IADD3 R3, PT, PT, R2, 0x1, RZ ;  /* 0x0000000102037810 */ /* 0x000fc80007ffe0ff */
[----:B------:R-:W-:Y:S02]  /*13b0*/  @P1 IADD3 R3, PT, PT, R2, RZ, RZ ;  /* 0x000000ff02031210 */ /* 0x000fe40007ffe0ff */
[----:B------:R-:W-:Y:S02]  /*13c0*/  FSETP.GTU.AND P1, PT, R5, 1, PT ;  /* 0x3f8000000500780b */ /* 0x000fe40003f2c000 */
[----:B------:R-:W-:Y:S01]  /*13d0*/  IADD3 R2, PT, PT, R3, 0x1, RZ ;  /* 0x0000000103027810 */ /* 0x000fe20007ffe0ff */
[----:B0-----:R-:W-:Y:S02]  /*13e0*/  FMUL R19, R19, 4.6566128730773925781e-10 ;  /* 0x3000000013137820 */ /* 0x001fe40000400000 */
[----:B------:R-:W-:Y:S02]  /*13f0*/  @P0 IADD3 R2, PT, PT, R3, RZ, RZ ;  /* 0x000000ff03020210 */ /* 0x000fe40007ffe0ff */
[----:B------:R-:W-:Y:S02]  /*1400*/  FMUL R19, R19, R19 ;  /* 0x0000001313137220 */ /* 0x000fe40000400000 */
[----:B------:R-:W-:-:S02]  /*1410*/  IADD3 R3, PT, PT, R2, 0x1, RZ ;  /* 0x0000000102037810 */ /* 0x000fc40007ffe0ff */
[----:B------:R-:W-:Y:S02]  /*1420*/  FFMA R19, R16, R16, R19 ;  /* 0x0000001010137223 */ /* 0x000fe40000000013 */
[----:B------:R-:W-:-:S03]  /*1430*/  @P1 IADD3 R3, PT, PT, R2, RZ, RZ ;  /* 0x000000ff02031210 */ /* 0x000fc60007ffe0ff */
[----:B------:R-:W-:Y:S02]  /*1440*/  FSETP.GTU.AND P0, PT, R19, 1, PT ;  /* 0x3f8000001300780b */ /* 0x000fe40003f0c000 */
[----:B------:R-:W-:-:S11]  /*1450*/  IADD3 R2, PT, PT, R3, 0x1, RZ ;  /* 0x0000000103027810 */ /* 0x000fd60007ffe0ff */
[----:B------:R-:W-:Y:S01]  /*1460*/  @P0 IADD3 R2, PT, PT, R3, RZ, RZ ;  /* 0x000000ff03020210 */ /* 0x000fe20007ffe0ff */
[----:B------:R-:W-:Y:S06]  /*1470*/  BRA.U UP0, `(.L_x_43) ;  /* 0xffffffed00047547 */ /* 0x000fec000b83ffff */
[----:B------:R-:W0:Y:S01]  /*1480*/  LDC.64 R4, c[0x0][0x380] ;  /* 0x0000e000ff047b82 */ /* 0x000e220000000a00 */
[----:B------:R-:W-:-:S05]  /*1490*/  I2FP.F32.U32 R2, R2 ;  /* 0x0000000200027245 */ /* 0x000fca0000201000 */
[----:B------:R-:W-:Y:S01]  /*14a0*/  FMUL R6, R2, 4 ;  /* 0x4080000002067820 */ /* 0x000fe20000400000 */
[----:B0-----:R-:W-:-:S04]  /*14b0*/  IMAD.WIDE.U32 R2, R0, 0x4, R4 ;  /* 0x0000000400027825 */ /* 0x001fc800078e0004 */
[----:B------:R-:W-:-:S05]  /*14c0*/  FMUL R5, R6, 0.000244140625 ;  /* 0x3980000006057820 */ /* 0x000fca0000400000 */
[----:B------:R-:W-:Y:S01]  /*14d0*/  STG.E desc[UR6][R2.64], R5 ;  /* 0x0000000502007986 */ /* 0x000fe2000c101906 */
[----:B------:R-:W-:Y:S05]  /*14e0*/  EXIT ;  /* 0x000000000000794d */ /* 0x000fea0003800000 */
.L_x_44:
        /* <DEDUP_REMOVED lines=9> */
.L_x_49:


//--------------------- .nv.global.init           --------------------------
	.section	.nv.global.init,"aw",@progbits
	.align	4
.nv.global.init:
	.type		mrg32k3aM1SubSeq,@object
	.size		mrg32k3aM1SubSeq,(mrg32k3aM2SubSeq - mrg32k3aM1SubSeq)
mrg32k3aM1SubSeq:
        /*0000*/ 	.byte	0x0b, 0xcc, 0xee, 0x04, 0x73, 0x29, 0x8b, 0x6f, 0xf6, 0x53, 0x03, 0xf6, 0x23, 0xf6, 0xea, 0xda
        /* <DEDUP_REMOVED lines=125> */
	.type		mrg32k3aM2SubSeq,@object
	.size		mrg32k3aM2SubSeq,(mrg32k3aM1 - mrg32k3aM2SubSeq)
mrg32k3aM2SubSeq:
        /* <DEDUP_REMOVED lines=126> */
	.type		mrg32k3aM1,@object
	.size		mrg32k3aM1,(mrg32k3aM1Seq - mrg32k3aM1)
mrg32k3aM1:
        /* <DEDUP_REMOVED lines=144> */
	.type		mrg32k3aM1Seq,@object
	.size		mrg32k3aM1Seq,(mrg32k3aM2 - mrg32k3aM1Seq)
mrg32k3aM1Seq:
        /* <DEDUP_REMOVED lines=144> */
	.type		mrg32k3aM2,@object
	.size		mrg32k3aM2,(mrg32k3aM2Seq - mrg32k3aM2)
mrg32k3aM2:
        /* <DEDUP_REMOVED lines=144> */
	.type		mrg32k3aM2Seq,@object
	.size		mrg32k3aM2Seq,(precalc_xorwow_matrix - mrg32k3aM2Seq)
mrg32k3aM2Seq:
        /* <DEDUP_REMOVED lines=144> */
	.type		precalc_xorwow_matrix,@object
	.size		precalc_xorwow_matrix,(precalc_xorwow_offset_matrix - precalc_xorwow_matrix)
precalc_xorwow_matrix:
        /* <DEDUP_REMOVED lines=6400> */
	.type		precalc_xorwow_offset_matrix,@object
	.size		precalc_xorwow_offset_matrix,(.L_1 - precalc_xorwow_offset_matrix)
precalc_xorwow_offset_matrix:
        /* <DEDUP_REMOVED lines=6400> */
.L_1:


//--------------------- .nv.shared.reserved.0     --------------------------
	.section	.nv.shared.reserved.0,"aw",@nobits
	.weak		__nv_reservedSMEM_offset_0_alias
	.size		__nv_reservedSMEM_offset_0_alias, 0, 64
	.other		__nv_reservedSMEM_offset_0_alias,@"STO_CUDA_RESERVED_SHARED STV_DEFAULT"
__nv_reservedSMEM_offset_0_alias:
	.zero		0
	.zero		64


//--------------------- .nv.constant0._Z24gpu_monte_carlo_curand_dPdP17curandStateXORWOW --------------------------
	.section	.nv.constant0._Z24gpu_monte_carlo_curand_dPdP17curandStateXORWOW,"a",@progbits
	.sectionflags	@""
	.align	4
.nv.constant0._Z24gpu_monte_carlo_curand_dPdP17curandStateXORWOW:
	.zero		912


//--------------------- .nv.constant0._Z22gpu_monte_carlo_curandPfP17curandStateXORWOW --------------------------
	.section	.nv.constant0._Z22gpu_monte_carlo_curandPfP17curandStateXORWOW,"a",@progbits
	.sectionflags	@""
	.align	4
.nv.constant0._Z22gpu_monte_carlo_curandPfP17curandStateXORWOW:
	.zero		912


//--------------------- .nv.constant0._Z24gpu_monte_carlo_myrand_dPd --------------------------
	.section	.nv.constant0._Z24gpu_monte_carlo_myrand_dPd,"a",@progbits
	.sectionflags	@""
	.align	4
.nv.constant0._Z24gpu_monte_carlo_myrand_dPd:
	.zero		904


//--------------------- .nv.constant0._Z22gpu_monte_carlo_myrandPf --------------------------
	.section	.nv.constant0._Z22gpu_monte_carlo_myrandPf,"a",@progbits
	.sectionflags	@""
	.align	4
.nv.constant0._Z22gpu_monte_carlo_myrandPf:
	.zero		904


//--------------------- SYMBOLS --------------------------

	.type		.nv.reservedSmem.offset0,@object
	.size		.nv.reservedSmem.offset0,0x4
